	.target	sm_90a

	.elftype	@"ET_EXEC"


//--------------------- .note.nv.tkinfo           --------------------------
	.section	.note.nv.tkinfo,"",@"SHT_NOTE"
	.sectionflags	@"SHF_NOTE_NV_TKINFO"
	.tkinfo
        /*0018*/ 	.word	0x00000002
        /*0030*/ 	.string	""
        /*0030*/ 	.string	"ptxas"
        /*0030*/ 	.string	"Cuda compilation tools, release 13.0, V13.0.88"
        /*0030*/ 	.string	"Build cuda_13.0.r13.0/compiler.36424714_0"
        /*0030*/ 	.string	"-arch sm_90a -m 64 "



//--------------------- .note.nv.cuinfo           --------------------------
	.section	.note.nv.cuinfo,"",@"SHT_NOTE"
	.sectionflags	@"SHF_NOTE_NV_CUINFO"
        /*0018*/ 	.short	0x0002
        /*001a*/ 	.short	0x005a
        /*001c*/ 	.short	0x0082
	.zero		2


//--------------------- .nv.info                  --------------------------
	.section	.nv.info,"",@"SHT_CUDA_INFO"
	.align	4


	//----- nvinfo : EIATTR_REGCOUNT
	.align		4
        /*0000*/ 	.byte	0x04, 0x2f
        /*0002*/ 	.short	(.L_12 - .L_11)
	.align		4
.L_11:
        /*0004*/ 	.word	index@(_ZN7cutlass13device_kernelINS_4gemm6kernel13GemmUniversalIN4cute5tupleIJiiiiEEENS1_10collective13CollectiveMmaINS1_37MainloopSm90TmaGmmaWarpSpecializedFP8ILi16ENS5_IJNS4_1CILi2EEENSA_ILi1EEESC_EEENS1_32KernelTmaWarpSpecializedPingpongEEENS5_IJNSA_ILi64EEENSA_ILi160EEESG_EEENS_12float_e4m3_tENS5_IJlSC_lEEESJ_SK_NS4_8TiledMMAINS4_8MMA_AtomIJNS4_4SM904GMMA30MMA_64x32x32_F32E4M3E4M3_SS_TNILNSO_7ScaleInE1ELSQ_1EEEEEENS4_6LayoutINS5_IJSC_SC_SC_EEENS5_IJNSA_ILi0EEESV_SV_EEEEENS5_IJNS4_10UnderscoreESY_SY_EEEEENS4_13SM90_TMA_LOADENS4_14ComposedLayoutINS4_7SwizzleILi2ELi4ELi3EEENS4_18smem_ptr_flag_bitsILi8EEENST_INS5_IJNSA_ILi8EEESG_EEENS5_IJSG_SC_EEEEEEEvNS4_8identityENS4_23SM90_TMA_LOAD_MULTICASTES1B_vS1C_EENS_8epilogue10collective6detail29Sm90TmaWarpSpecializedAdapterINS1G_15DefaultEpilogueISJ_SK_SK_NS1F_6thread17LinearCombinationISJ_Li1EffLNS1K_9ScaleType4KindE0ELNS_15FloatRoundStyleE2ESJ_EENS1_15EpilogueDefaultEEEEEvvEEEEvNT_6ParamsE)
        /*0008*/ 	.word	0x000000a8


	//----- nvinfo : EIATTR_FRAME_SIZE
	.align		4
.L_12:
        /*000c*/ 	.byte	0x04, 0x11
        /*000e*/ 	.short	(.L_14 - .L_13)
	.align		4
.L_13:
        /*0010*/ 	.word	index@(_ZN7cutlass13device_kernelINS_4gemm6kernel13GemmUniversalIN4cute5tupleIJiiiiEEENS1_10collective13CollectiveMmaINS1_37MainloopSm90TmaGmmaWarpSpecializedFP8ILi16ENS5_IJNS4_1CILi2EEENSA_ILi1EEESC_EEENS1_32KernelTmaWarpSpecializedPingpongEEENS5_IJNSA_ILi64EEENSA_ILi160EEESG_EEENS_12float_e4m3_tENS5_IJlSC_lEEESJ_SK_NS4_8TiledMMAINS4_8MMA_AtomIJNS4_4SM904GMMA30MMA_64x32x32_F32E4M3E4M3_SS_TNILNSO_7ScaleInE1ELSQ_1EEEEEENS4_6LayoutINS5_IJSC_SC_SC_EEENS5_IJNSA_ILi0EEESV_SV_EEEEENS5_IJNS4_10UnderscoreESY_SY_EEEEENS4_13SM90_TMA_LOADENS4_14ComposedLayoutINS4_7SwizzleILi2ELi4ELi3EEENS4_18smem_ptr_flag_bitsILi8EEENST_INS5_IJNSA_ILi8EEESG_EEENS5_IJSG_SC_EEEEEEEvNS4_8identityENS4_23SM90_TMA_LOAD_MULTICASTES1B_vS1C_EENS_8epilogue10collective6detail29Sm90TmaWarpSpecializedAdapterINS1G_15DefaultEpilogueISJ_SK_SK_NS1F_6thread17LinearCombinationISJ_Li1EffLNS1K_9ScaleType4KindE0ELNS_15FloatRoundStyleE2ESJ_EENS1_15EpilogueDefaultEEEEEvvEEEEvNT_6ParamsE)
        /*0014*/ 	.word	0x00000000


	//----- nvinfo : EIATTR_MIN_STACK_SIZE
	.align		4
.L_14:
        /*0018*/ 	.byte	0x04, 0x12
        /*001a*/ 	.short	(.L_16 - .L_15)
	.align		4
.L_15:
        /*001c*/ 	.word	index@(_ZN7cutlass13device_kernelINS_4gemm6kernel13GemmUniversalIN4cute5tupleIJiiiiEEENS1_10collective13CollectiveMmaINS1_37MainloopSm90TmaGmmaWarpSpecializedFP8ILi16ENS5_IJNS4_1CILi2EEENSA_ILi1EEESC_EEENS1_32KernelTmaWarpSpecializedPingpongEEENS5_IJNSA_ILi64EEENSA_ILi160EEESG_EEENS_12float_e4m3_tENS5_IJlSC_lEEESJ_SK_NS4_8TiledMMAINS4_8MMA_AtomIJNS4_4SM904GMMA30MMA_64x32x32_F32E4M3E4M3_SS_TNILNSO_7ScaleInE1ELSQ_1EEEEEENS4_6LayoutINS5_IJSC_SC_SC_EEENS5_IJNSA_ILi0EEESV_SV_EEEEENS5_IJNS4_10UnderscoreESY_SY_EEEEENS4_13SM90_TMA_LOADENS4_14ComposedLayoutINS4_7SwizzleILi2ELi4ELi3EEENS4_18smem_ptr_flag_bitsILi8EEENST_INS5_IJNSA_ILi8EEESG_EEENS5_IJSG_SC_EEEEEEEvNS4_8identityENS4_23SM90_TMA_LOAD_MULTICASTES1B_vS1C_EENS_8epilogue10collective6detail29Sm90TmaWarpSpecializedAdapterINS1G_15DefaultEpilogueISJ_SK_SK_NS1F_6thread17LinearCombinationISJ_Li1EffLNS1K_9ScaleType4KindE0ELNS_15FloatRoundStyleE2ESJ_EENS1_15EpilogueDefaultEEEEEvvEEEEvNT_6ParamsE)
        /*0020*/ 	.word	0x00000000
.L_16:


//--------------------- .nv.compat                --------------------------
	.section	.nv.compat,"",@"SHT_CUDA_COMPAT_INFO"
	.align	4
        /*0000*/ 	.byte	0x02, 0x09, 0x01, 0x00, 0x02, 0x02, 0x04, 0x00, 0x02, 0x05, 0x05, 0x00, 0x03, 0x07, 0x01, 0x01
        /*0010*/ 	.byte	0x02, 0x03, 0x01, 0x00, 0x02, 0x06, 0x01, 0x00, 0x04, 0x0b, 0x08, 0x00, 0x00, 0x00, 0x00, 0x00
        /*0020*/ 	.byte	0x00, 0x00, 0x00, 0x00


//--------------------- .nv.info._ZN7cutlass13device_kernelINS_4gemm6kernel13GemmUniversalIN4cute5tupleIJiiiiEEENS1_10collective13CollectiveMmaINS1_37MainloopSm90TmaGmmaWarpSpecializedFP8ILi16ENS5_IJNS4_1CILi2EEENSA_ILi1EEESC_EEENS1_32KernelTmaWarpSpecializedPingpongEEENS5_IJNSA_ILi64EEENSA_ILi160EEESG_EEENS_12float_e4m3_tENS5_IJlSC_lEEESJ_SK_NS4_8TiledMMAINS4_8MMA_AtomIJNS4_4SM904GMMA30MMA_64x32x32_F32E4M3E4M3_SS_TNILNSO_7ScaleInE1ELSQ_1EEEEEENS4_6LayoutINS5_IJSC_SC_SC_EEENS5_IJNSA_ILi0EEESV_SV_EEEEENS5_IJNS4_10UnderscoreESY_SY_EEEEENS4_13SM90_TMA_LOADENS4_14ComposedLayoutINS4_7SwizzleILi2ELi4ELi3EEENS4_18smem_ptr_flag_bitsILi8EEENST_INS5_IJNSA_ILi8EEESG_EEENS5_IJSG_SC_EEEEEEEvNS4_8identityENS4_23SM90_TMA_LOAD_MULTICASTES1B_vS1C_EENS_8epilogue10collective6detail29Sm90TmaWarpSpecializedAdapterINS1G_15DefaultEpilogueISJ_SK_SK_NS1F_6thread17LinearCombinationISJ_Li1EffLNS1K_9ScaleType4KindE0ELNS_15FloatRoundStyleE2ESJ_EENS1_15EpilogueDefaultEEEEEvvEEEEvNT_6ParamsE --------------------------
	.section	.nv.info._ZN7cutlass13device_kernelINS_4gemm6kernel13GemmUniversalIN4cute5tupleIJiiiiEEENS1_10collective13CollectiveMmaINS1_37MainloopSm90TmaGmmaWarpSpecializedFP8ILi16ENS5_IJNS4_1CILi2EEENSA_ILi1EEESC_EEENS1_32KernelTmaWarpSpecializedPingpongEEENS5_IJNSA_ILi64EEENSA_ILi160EEESG_EEENS_12float_e4m3_tENS5_IJlSC_lEEESJ_SK_NS4_8TiledMMAINS4_8MMA_AtomIJNS4_4SM904GMMA30MMA_64x32x32_F32E4M3E4M3_SS_TNILNSO_7ScaleInE1ELSQ_1EEEEEENS4_6LayoutINS5_IJSC_SC_SC_EEENS5_IJNSA_ILi0EEESV_SV_EEEEENS5_IJNS4_10UnderscoreESY_SY_EEEEENS4_13SM90_TMA_LOADENS4_14ComposedLayoutINS4_7SwizzleILi2ELi4ELi3EEENS4_18smem_ptr_flag_bitsILi8EEENST_INS5_IJNSA_ILi8EEESG_EEENS5_IJSG_SC_EEEEEEEvNS4_8identityENS4_23SM90_TMA_LOAD_MULTICASTES1B_vS1C_EENS_8epilogue10collective6detail29Sm90TmaWarpSpecializedAdapterINS1G_15DefaultEpilogueISJ_SK_SK_NS1F_6thread17LinearCombinationISJ_Li1EffLNS1K_9ScaleType4KindE0ELNS_15FloatRoundStyleE2ESJ_EENS1_15EpilogueDefaultEEEEEvvEEEEvNT_6ParamsE,"",@"SHT_CUDA_INFO"
	.sectionflags	@""
	.align	4


	//----- nvinfo : EIATTR_CUDA_API_VERSION
	.align		4
        /*0000*/ 	.byte	0x04, 0x37
        /*0002*/ 	.short	(.L_18 - .L_17)
.L_17:
        /*0004*/ 	.word	0x00000082


	//----- nvinfo : EIATTR_KPARAM_INFO
	.align		4
.L_18:
        /*0008*/ 	.byte	0x04, 0x17
        /*000a*/ 	.short	(.L_20 - .L_19)
.L_19:
        /*000c*/ 	.word	0x00000000
        /*0010*/ 	.short	0x0000
        /*0012*/ 	.short	0x0070
        /*0014*/ 	.byte	0x00, 0xf0, 0x01, 0x10


	//----- nvinfo : EIATTR_SPARSE_MMA_MASK
	.align		4
.L_20:
        /*0018*/ 	.byte	0x03, 0x50
        /*001a*/ 	.short	0x0000


	//----- nvinfo : EIATTR_MAXREG_COUNT
	.align		4
        /*001c*/ 	.byte	0x03, 0x1b
        /*001e*/ 	.short	0x00a8


	//----- nvinfo : EIATTR_NUM_BARRIERS
	.align		4
        /*0020*/ 	.byte	0x02, 0x4c
        /*0022*/ 	.byte	0x01
	.zero		1


	//----- nvinfo : EIATTR_MERCURY_ISA_VERSION
	.align		4
        /*0024*/ 	.byte	0x03, 0x5f
        /*0026*/ 	.short	0x0101


	//----- nvinfo : EIATTR_INT_WARP_WIDE_INSTR_OFFSETS
	.align		4
        /*0028*/ 	.byte	0x04, 0x31
        /*002a*/ 	.short	(.L_22 - .L_21)


	//   ....[0]....
.L_21:
        /*002c*/ 	.word	0x00000740


	//   ....[1]....
        /*0030*/ 	.word	0x000007e0


	//   ....[2]....
        /*0034*/ 	.word	0x00000810


	//   ....[3]....
        /*0038*/ 	.word	0x00000820


	//   ....[4]....
        /*003c*/ 	.word	0x00000870


	//   ....[5]....
        /*0040*/ 	.word	0x000008a0


	//   ....[6]....
        /*0044*/ 	.word	0x00000990


	//   ....[7]....
        /*0048*/ 	.word	0x000009b0


	//   ....[8]....
        /*004c*/ 	.word	0x00003cc0


	//----- nvinfo : EIATTR_COOP_GROUP_MASK_REGIDS
	.align		4
.L_22:
        /*0050*/ 	.byte	0x04, 0x29
        /*0052*/ 	.short	(.L_24 - .L_23)


	//   ....[0]....
.L_23:
        /*0054*/ 	.word	0xffffffff


	//   ....[1]....
        /*0058*/ 	.word	0xffffffff


	//   ....[2]....
        /*005c*/ 	.word	0xffffffff


	//   ....[3]....
        /*0060*/ 	.word	0xffffffff


	//   ....[4]....
        /*0064*/ 	.word	0xffffffff


	//   ....[5]....
        /*0068*/ 	.word	0xffffffff


	//   ....[6]....
        /*006c*/ 	.word	0xffffffff


	//----- nvinfo : EIATTR_COOP_GROUP_INSTR_OFFSETS
	.align		4
.L_24:
        /*0070*/ 	.byte	0x04, 0x28
        /*0072*/ 	.short	(.L_26 - .L_25)


	//   ....[0]....
.L_25:
        /*0074*/ 	.word	0x00000050


	//   ....[1]....
        /*0078*/ 	.word	0x00000080


	//   ....[2]....
        /*007c*/ 	.word	0x00000180


	//   ....[3]....
        /*0080*/ 	.word	0x00000560


	//   ....[4]....
        /*0084*/ 	.word	0x000005a0


	//   ....[5]....
        /*0088*/ 	.word	0x00000650


	//   ....[6]....
        /*008c*/ 	.word	0x00000b30


	//----- nvinfo : EIATTR_REG_RECONFIG
	.align		4
.L_26:
        /*0090*/ 	.byte	0x01, 0x54
	.zero		2


	//----- nvinfo : EIATTR_MBARRIER_INSTR_OFFSETS
	.align		4
        /*0094*/ 	.byte	0x04, 0x39
        /*0096*/ 	.short	(.L_28 - .L_27)


	//   ....[0]....
.L_27:
        /*0098*/ 	.word	0x00000320
        /*009c*/ 	.word	0x000000ff
        /*00a0*/ 	.word	0x00000000
        /*00a4*/ 	.short	0x0100
        /*00a6*/ 	.byte	0x07
	.zero		1


	//   ....[1]....
        /*00a8*/ 	.word	0x00000330
        /*00ac*/ 	.word	0x000000ff
        /*00b0*/ 	.word	0x00000080
        /*00b4*/ 	.short	0x0100
        /*00b6*/ 	.byte	0x07
	.zero		1


	//   ....[2]....
        /*00b8*/ 	.word	0x00000340
        /*00bc*/ 	.word	0x000000ff
        /*00c0*/ 	.word	0x00000008
        /*00c4*/ 	.short	0x0100
        /*00c6*/ 	.byte	0x07
	.zero		1


	//   ....[3]....
        /*00c8*/ 	.word	0x00000350
        /*00cc*/ 	.word	0x000000ff
        /*00d0*/ 	.word	0x00000088
        /*00d4*/ 	.short	0x0100
        /*00d6*/ 	.byte	0x07
	.zero		1


	//   ....[4]....
        /*00d8*/ 	.word	0x00000360
        /*00dc*/ 	.word	0x000000ff
        /*00e0*/ 	.word	0x00000010
        /*00e4*/ 	.short	0x0100
        /*00e6*/ 	.byte	0x07
	.zero		1


	//   ....[5]....
        /*00e8*/ 	.word	0x00000370
        /*00ec*/ 	.word	0x000000ff
        /*00f0*/ 	.word	0x00000090
        /*00f4*/ 	.short	0x0100
        /*00f6*/ 	.byte	0x07
	.zero		1


	//   ....[6]....
        /*00f8*/ 	.word	0x00000380
        /*00fc*/ 	.word	0x000000ff
        /*0100*/ 	.word	0x00000018
        /*0104*/ 	.short	0x0100
        /*0106*/ 	.byte	0x07
	.zero		1


	//   ....[7]....
        /*0108*/ 	.word	0x00000390
        /*010c*/ 	.word	0x000000ff
        /*0110*/ 	.word	0x00000098
        /*0114*/ 	.short	0x0100
        /*0116*/ 	.byte	0x07
	.zero		1


	//   ....[8]....
        /*0118*/ 	.word	0x000003a0
        /*011c*/ 	.word	0x000000ff
        /*0120*/ 	.word	0x00000020
        /*0124*/ 	.short	0x0100
        /*0126*/ 	.byte	0x07
	.zero		1


	//   ....[9]....
        /*0128*/ 	.word	0x000003b0
        /*012c*/ 	.word	0x000000ff
        /*0130*/ 	.word	0x000000a0
        /*0134*/ 	.short	0x0100
        /*0136*/ 	.byte	0x07
	.zero		1


	//   ....[10]....
        /*0138*/ 	.word	0x000003c0
        /*013c*/ 	.word	0x000000ff
        /*0140*/ 	.word	0x00000028
        /*0144*/ 	.short	0x0100
        /*0146*/ 	.byte	0x07
	.zero		1


	//   ....[11]....
        /*0148*/ 	.word	0x000003d0
        /*014c*/ 	.word	0x000000ff
        /*0150*/ 	.word	0x000000a8
        /*0154*/ 	.short	0x0100
        /*0156*/ 	.byte	0x07
	.zero		1


	//   ....[12]....
        /*0158*/ 	.word	0x000003e0
        /*015c*/ 	.word	0x000000ff
        /*0160*/ 	.word	0x00000030
        /*0164*/ 	.short	0x0100
        /*0166*/ 	.byte	0x07
	.zero		1


	//   ....[13]....
        /*0168*/ 	.word	0x000003f0
        /*016c*/ 	.word	0x000000ff
        /*0170*/ 	.word	0x000000b0
        /*0174*/ 	.short	0x0100
        /*0176*/ 	.byte	0x07
	.zero		1


	//   ....[14]....
        /*0178*/ 	.word	0x00000400
        /*017c*/ 	.word	0x000000ff
        /*0180*/ 	.word	0x00000038
        /*0184*/ 	.short	0x0100
        /*0186*/ 	.byte	0x07
	.zero		1


	//   ....[15]....
        /*0188*/ 	.word	0x00000410
        /*018c*/ 	.word	0x000000ff
        /*0190*/ 	.word	0x000000b8
        /*0194*/ 	.short	0x0100
        /*0196*/ 	.byte	0x07
	.zero		1


	//   ....[16]....
        /*0198*/ 	.word	0x00000420
        /*019c*/ 	.word	0x000000ff
        /*01a0*/ 	.word	0x00000040
        /*01a4*/ 	.short	0x0100
        /*01a6*/ 	.byte	0x07
	.zero		1


	//   ....[17]....
        /*01a8*/ 	.word	0x00000430
        /*01ac*/ 	.word	0x000000ff
        /*01b0*/ 	.word	0x000000c0
        /*01b4*/ 	.short	0x0100
        /*01b6*/ 	.byte	0x07
	.zero		1


	//   ....[18]....
        /*01b8*/ 	.word	0x00000440
        /*01bc*/ 	.word	0x000000ff
        /*01c0*/ 	.word	0x00000048
        /*01c4*/ 	.short	0x0100
        /*01c6*/ 	.byte	0x07
	.zero		1


	//   ....[19]....
        /*01c8*/ 	.word	0x00000450
        /*01cc*/ 	.word	0x000000ff
        /*01d0*/ 	.word	0x000000c8
        /*01d4*/ 	.short	0x0100
        /*01d6*/ 	.byte	0x07
	.zero		1


	//   ....[20]....
        /*01d8*/ 	.word	0x00000460
        /*01dc*/ 	.word	0x000000ff
        /*01e0*/ 	.word	0x00000050
        /*01e4*/ 	.short	0x0100
        /*01e6*/ 	.byte	0x07
	.zero		1


	//   ....[21]....
        /*01e8*/ 	.word	0x00000470
        /*01ec*/ 	.word	0x000000ff
        /*01f0*/ 	.word	0x000000d0
        /*01f4*/ 	.short	0x0100
        /*01f6*/ 	.byte	0x07
	.zero		1


	//   ....[22]....
        /*01f8*/ 	.word	0x00000480
        /*01fc*/ 	.word	0x000000ff
        /*0200*/ 	.word	0x00000058
        /*0204*/ 	.short	0x0100
        /*0206*/ 	.byte	0x07
	.zero		1


	//   ....[23]....
        /*0208*/ 	.word	0x00000490
        /*020c*/ 	.word	0x000000ff
        /*0210*/ 	.word	0x000000d8
        /*0214*/ 	.short	0x0100
        /*0216*/ 	.byte	0x07
	.zero		1


	//   ....[24]....
        /*0218*/ 	.word	0x000004a0
        /*021c*/ 	.word	0x000000ff
        /*0220*/ 	.word	0x00000060
        /*0224*/ 	.short	0x0100
        /*0226*/ 	.byte	0x07
	.zero		1


	//   ....[25]....
        /*0228*/ 	.word	0x000004b0
        /*022c*/ 	.word	0x000000ff
        /*0230*/ 	.word	0x000000e0
        /*0234*/ 	.short	0x0100
        /*0236*/ 	.byte	0x07
	.zero		1


	//   ....[26]....
        /*0238*/ 	.word	0x000004c0
        /*023c*/ 	.word	0x000000ff
        /*0240*/ 	.word	0x00000068
        /*0244*/ 	.short	0x0100
        /*0246*/ 	.byte	0x07
	.zero		1


	//   ....[27]....
        /*0248*/ 	.word	0x000004d0
        /*024c*/ 	.word	0x000000ff
        /*0250*/ 	.word	0x000000e8
        /*0254*/ 	.short	0x0100
        /*0256*/ 	.byte	0x07
	.zero		1


	//   ....[28]....
        /*0258*/ 	.word	0x000004e0
        /*025c*/ 	.word	0x000000ff
        /*0260*/ 	.word	0x00000070
        /*0264*/ 	.short	0x0100
        /*0266*/ 	.byte	0x07
	.zero		1


	//   ....[29]....
        /*0268*/ 	.word	0x000004f0
        /*026c*/ 	.word	0x000000ff
        /*0270*/ 	.word	0x000000f0
        /*0274*/ 	.short	0x0100
        /*0276*/ 	.byte	0x07
	.zero		1


	//   ....[30]....
        /*0278*/ 	.word	0x00000500
        /*027c*/ 	.word	0x000000ff
        /*0280*/ 	.word	0x00000078
        /*0284*/ 	.short	0x0100
        /*0286*/ 	.byte	0x07
	.zero		1


	//   ....[31]....
        /*0288*/ 	.word	0x00000510
        /*028c*/ 	.word	0x000000ff
        /*0290*/ 	.word	0x000000f8
        /*0294*/ 	.short	0x0100
        /*0296*/ 	.byte	0x07
	.zero		1


	//   ....[32]....
        /*0298*/ 	.word	0x000009f0
        /*029c*/ 	.word	0x000000ff
        /*02a0*/ 	.word	0x00000130
        /*02a4*/ 	.short	0x0100
        /*02a6*/ 	.byte	0x0e
	.zero		1


	//   ....[33]....
        /*02a8*/ 	.word	0x00000a50
        /*02ac*/ 	.word	0x000000ff
        /*02b0*/ 	.word	0x00000138
        /*02b4*/ 	.short	0x0100
        /*02b6*/ 	.byte	0x0e
	.zero		1


	//   ....[34]....
        /*02b8*/ 	.word	0x00000a80
        /*02bc*/ 	.word	0x000000ff
        /*02c0*/ 	.word	0x00000110
        /*02c4*/ 	.short	0x0100
        /*02c6*/ 	.byte	0x0f
	.zero		1


	//   ....[35]....
        /*02c8*/ 	.word	0x00000ac0
        /*02cc*/ 	.word	0x000000ff
        /*02d0*/ 	.word	0x00000118
        /*02d4*/ 	.short	0x0100
        /*02d6*/ 	.byte	0x0f
	.zero		1


	//   ....[36]....
        /*02d8*/ 	.word	0x00000ad0
        /*02dc*/ 	.word	0x000000ff
        /*02e0*/ 	.word	0x00000120
        /*02e4*/ 	.short	0x0100
        /*02e6*/ 	.byte	0x0f
	.zero		1


	//   ....[37]....
        /*02e8*/ 	.word	0x00000ae0
        /*02ec*/ 	.word	0x000000ff
        /*02f0*/ 	.word	0x00000128
        /*02f4*/ 	.short	0x0100
        /*02f6*/ 	.byte	0x0f
	.zero		1


	//   ....[38]....
        /*02f8*/ 	.word	0x00001900
        /*02fc*/ 	.word	0x0000000d
        /*0300*/ 	.word	0xfffffff8
        /*0304*/ 	.short	0x010a
        /*0306*/ 	.byte	0x3f
	.zero		1


	//   ....[39]....
        /*0308*/ 	.word	0x00001ef0
        /*030c*/ 	.word	0x000000ff
        /*0310*/ 	.word	0x00000000
        /*0314*/ 	.short	0x010a
        /*0316*/ 	.byte	0x05
	.zero		1


	//   ....[40]....
        /*0318*/ 	.word	0x00001f50
        /*031c*/ 	.word	0x000000ff
        /*0320*/ 	.word	0x00000000
        /*0324*/ 	.short	0x010a
        /*0326*/ 	.byte	0x05
	.zero		1


	//   ....[41]....
        /*0328*/ 	.word	0x00002bf0
        /*032c*/ 	.word	0x000000ff
        /*0330*/ 	.word	0x00000000
        /*0334*/ 	.short	0x010a
        /*0336*/ 	.byte	0x09
	.zero		1


	//   ....[42]....
        /*0338*/ 	.word	0x00002c30
        /*033c*/ 	.word	0x000000ff
        /*0340*/ 	.word	0x00000000
        /*0344*/ 	.short	0x010a
        /*0346*/ 	.byte	0x09
	.zero		1


	//   ....[43]....
        /*0348*/ 	.word	0x000035c0
        /*034c*/ 	.word	0x000000b4
        /*0350*/ 	.word	0x00000000
        /*0354*/ 	.short	0x0101
        /*0356*/ 	.byte	0x3f
	.zero		1


	//   ....[44]....
        /*0358*/ 	.word	0x00003c30
        /*035c*/ 	.word	0x000000b5
        /*0360*/ 	.word	0x00000000
        /*0364*/ 	.short	0x0101
        /*0366*/ 	.byte	0x16
	.zero		1


	//   ....[45]....
        /*0368*/ 	.word	0x00003d40
        /*036c*/ 	.word	0x0000000e
        /*0370*/ 	.word	0x00000000
        /*0374*/ 	.short	0x0101
        /*0376*/ 	.byte	0x3f
	.zero		1


	//   ....[46]....
        /*0378*/ 	.word	0x00003db0
        /*037c*/ 	.word	0x0000000d
        /*0380*/ 	.word	0x00000008
        /*0384*/ 	.short	0x010a
        /*0386*/ 	.byte	0x3f
	.zero		1


	//   ....[47]....
        /*0388*/ 	.word	0x00009b90
        /*038c*/ 	.word	0x00000010
        /*0390*/ 	.word	0x00000000
        /*0394*/ 	.short	0x0101
        /*0396*/ 	.byte	0x16
	.zero		1


	//   ....[48]....
        /*0398*/ 	.word	0x0000a640
        /*039c*/ 	.word	0x0000000e
        /*03a0*/ 	.word	0x00000080
        /*03a4*/ 	.short	0x010a
        /*03a6*/ 	.byte	0x3f
	.zero		1


	//   ....[49]....
        /*03a8*/ 	.word	0x0000a9f0
        /*03ac*/ 	.word	0x00000004
        /*03b0*/ 	.word	0x00000138
        /*03b4*/ 	.short	0x0101
        /*03b6*/ 	.byte	0x3f
	.zero		1


	//   ....[50]....
        /*03b8*/ 	.word	0x0000b160
        /*03bc*/ 	.word	0x00000005
        /*03c0*/ 	.word	0x00000000
        /*03c4*/ 	.short	0x010a
        /*03c6*/ 	.byte	0x3f
	.zero		1


	//   ....[51]....
        /*03c8*/ 	.word	0x0000b1e0
        /*03cc*/ 	.word	0x00000007
        /*03d0*/ 	.word	0x00000000
        /*03d4*/ 	.short	0x010a
        /*03d6*/ 	.byte	0x3f
	.zero		1


	//   ....[52]....
        /*03d8*/ 	.word	0x0000b270
        /*03dc*/ 	.word	0x00000006
        /*03e0*/ 	.word	0x00000000
        /*03e4*/ 	.short	0x010a
        /*03e6*/ 	.byte	0x3f
	.zero		1


	//   ....[53]....
        /*03e8*/ 	.word	0x0000b300
        /*03ec*/ 	.word	0x00000007
        /*03f0*/ 	.word	0x00000000
        /*03f4*/ 	.short	0x010a
        /*03f6*/ 	.byte	0x3f
	.zero		1


	//   ....[54]....
        /*03f8*/ 	.word	0x0000b390
        /*03fc*/ 	.word	0x00000006
        /*0400*/ 	.word	0x00000000
        /*0404*/ 	.short	0x010a
        /*0406*/ 	.byte	0x3f
	.zero		1


	//   ....[55]....
        /*0408*/ 	.word	0x0000b420
        /*040c*/ 	.word	0x00000007
        /*0410*/ 	.word	0x00000000
        /*0414*/ 	.short	0x010a
        /*0416*/ 	.byte	0x3f
	.zero		1


	//   ....[56]....
        /*0418*/ 	.word	0x0000b4b0
        /*041c*/ 	.word	0x00000006
        /*0420*/ 	.word	0x00000000
        /*0424*/ 	.short	0x010a
        /*0426*/ 	.byte	0x3f
	.zero		1


	//   ....[57]....
        /*0428*/ 	.word	0x0000b540
        /*042c*/ 	.word	0x00000007
        /*0430*/ 	.word	0x00000000
        /*0434*/ 	.short	0x010a
        /*0436*/ 	.byte	0x3f
	.zero		1


	//   ....[58]....
        /*0438*/ 	.word	0x0000b5d0
        /*043c*/ 	.word	0x00000006
        /*0440*/ 	.word	0x00000000
        /*0444*/ 	.short	0x010a
        /*0446*/ 	.byte	0x3f
	.zero		1


	//   ....[59]....
        /*0448*/ 	.word	0x0000b660
        /*044c*/ 	.word	0x00000007
        /*0450*/ 	.word	0x00000000
        /*0454*/ 	.short	0x010a
        /*0456*/ 	.byte	0x3f
	.zero		1


	//   ....[60]....
        /*0458*/ 	.word	0x0000b6f0
        /*045c*/ 	.word	0x00000006
        /*0460*/ 	.word	0x00000000
        /*0464*/ 	.short	0x010a
        /*0466*/ 	.byte	0x3f
	.zero		1


	//   ....[61]....
        /*0468*/ 	.word	0x0000b780
        /*046c*/ 	.word	0x00000007
        /*0470*/ 	.word	0x00000000
        /*0474*/ 	.short	0x010a
        /*0476*/ 	.byte	0x3f
	.zero		1


	//   ....[62]....
        /*0478*/ 	.word	0x0000b810
        /*047c*/ 	.word	0x00000006
        /*0480*/ 	.word	0x00000000
        /*0484*/ 	.short	0x010a
        /*0486*/ 	.byte	0x3f
	.zero		1


	//   ....[63]....
        /*0488*/ 	.word	0x0000b8a0
        /*048c*/ 	.word	0x00000007
        /*0490*/ 	.word	0x00000000
        /*0494*/ 	.short	0x010a
        /*0496*/ 	.byte	0x3f
	.zero		1


	//   ....[64]....
        /*0498*/ 	.word	0x0000b930
        /*049c*/ 	.word	0x00000006
        /*04a0*/ 	.word	0x00000000
        /*04a4*/ 	.short	0x010a
        /*04a6*/ 	.byte	0x3f
	.zero		1


	//   ....[65]....
        /*04a8*/ 	.word	0x0000b9c0
        /*04ac*/ 	.word	0x00000003
        /*04b0*/ 	.word	0x00000000
        /*04b4*/ 	.short	0x010a
        /*04b6*/ 	.byte	0x3f
	.zero		1


	//   ....[66]....
        /*04b8*/ 	.word	0x0000ba20
        /*04bc*/ 	.word	0x0000000d
        /*04c0*/ 	.word	0xfffffff8
        /*04c4*/ 	.short	0x010a
        /*04c6*/ 	.byte	0x3f
	.zero		1


	//   ....[67]....
        /*04c8*/ 	.word	0x0000ba80
        /*04cc*/ 	.word	0x0000000f
        /*04d0*/ 	.word	0x00000000
        /*04d4*/ 	.short	0x010a
        /*04d6*/ 	.byte	0x3f
	.zero		1


	//   ....[68]....
        /*04d8*/ 	.word	0x0000bae0
        /*04dc*/ 	.word	0x000000b4
        /*04e0*/ 	.word	0x00000000
        /*04e4*/ 	.short	0x010a
        /*04e6*/ 	.byte	0x3f
	.zero		1


	//   ....[69]....
        /*04e8*/ 	.word	0x0000bb30
        /*04ec*/ 	.word	0x0000000d
        /*04f0*/ 	.word	0x00000008
        /*04f4*/ 	.short	0x010a
        /*04f6*/ 	.byte	0x3f
	.zero		1


	//   ....[70]....
        /*04f8*/ 	.word	0x0000bc00
        /*04fc*/ 	.word	0x0000000e
        /*0500*/ 	.word	0x00000080
        /*0504*/ 	.short	0x010a
        /*0506*/ 	.byte	0x3f
	.zero		1


	//   ....[71]....
        /*0508*/ 	.word	0x0000bce0
        /*050c*/ 	.word	0x00000005
        /*0510*/ 	.word	0x00000000
        /*0514*/ 	.short	0x010a
        /*0516*/ 	.byte	0x3f
	.zero		1


	//   ....[72]....
        /*0518*/ 	.word	0x0000bd30
        /*051c*/ 	.word	0x00000007
        /*0520*/ 	.word	0x00000000
        /*0524*/ 	.short	0x010a
        /*0526*/ 	.byte	0x3f
	.zero		1


	//   ....[73]....
        /*0528*/ 	.word	0x0000bd80
        /*052c*/ 	.word	0x00000006
        /*0530*/ 	.word	0x00000000
        /*0534*/ 	.short	0x010a
        /*0536*/ 	.byte	0x3f
	.zero		1


	//   ....[74]....
        /*0538*/ 	.word	0x0000bdd0
        /*053c*/ 	.word	0x00000007
        /*0540*/ 	.word	0x00000000
        /*0544*/ 	.short	0x010a
        /*0546*/ 	.byte	0x3f
	.zero		1


	//   ....[75]....
        /*0548*/ 	.word	0x0000be20
        /*054c*/ 	.word	0x00000006
        /*0550*/ 	.word	0x00000000
        /*0554*/ 	.short	0x010a
        /*0556*/ 	.byte	0x3f
	.zero		1


	//   ....[76]....
        /*0558*/ 	.word	0x0000be70
        /*055c*/ 	.word	0x00000007
        /*0560*/ 	.word	0x00000000
        /*0564*/ 	.short	0x010a
        /*0566*/ 	.byte	0x3f
	.zero		1


	//   ....[77]....
        /*0568*/ 	.word	0x0000bec0
        /*056c*/ 	.word	0x00000006
        /*0570*/ 	.word	0x00000000
        /*0574*/ 	.short	0x010a
        /*0576*/ 	.byte	0x3f
	.zero		1


	//   ....[78]....
        /*0578*/ 	.word	0x0000bf10
        /*057c*/ 	.word	0x00000007
        /*0580*/ 	.word	0x00000000
        /*0584*/ 	.short	0x010a
        /*0586*/ 	.byte	0x3f
	.zero		1


	//   ....[79]....
        /*0588*/ 	.word	0x0000bf60
        /*058c*/ 	.word	0x00000006
        /*0590*/ 	.word	0x00000000
        /*0594*/ 	.short	0x010a
        /*0596*/ 	.byte	0x3f
	.zero		1


	//   ....[80]....
        /*0598*/ 	.word	0x0000bfb0
        /*059c*/ 	.word	0x00000007
        /*05a0*/ 	.word	0x00000000
        /*05a4*/ 	.short	0x010a
        /*05a6*/ 	.byte	0x3f
	.zero		1


	//   ....[81]....
        /*05a8*/ 	.word	0x0000c000
        /*05ac*/ 	.word	0x00000006
        /*05b0*/ 	.word	0x00000000
        /*05b4*/ 	.short	0x010a
        /*05b6*/ 	.byte	0x3f
	.zero		1


	//   ....[82]....
        /*05b8*/ 	.word	0x0000c050
        /*05bc*/ 	.word	0x00000007
        /*05c0*/ 	.word	0x00000000
        /*05c4*/ 	.short	0x010a
        /*05c6*/ 	.byte	0x3f
	.zero		1


	//   ....[83]....
        /*05c8*/ 	.word	0x0000c0a0
        /*05cc*/ 	.word	0x00000006
        /*05d0*/ 	.word	0x00000000
        /*05d4*/ 	.short	0x010a
        /*05d6*/ 	.byte	0x3f
	.zero		1


	//   ....[84]....
        /*05d8*/ 	.word	0x0000c0f0
        /*05dc*/ 	.word	0x00000007
        /*05e0*/ 	.word	0x00000000
        /*05e4*/ 	.short	0x010a
        /*05e6*/ 	.byte	0x3f
	.zero		1


	//   ....[85]....
        /*05e8*/ 	.word	0x0000c140
        /*05ec*/ 	.word	0x00000006
        /*05f0*/ 	.word	0x00000000
        /*05f4*/ 	.short	0x010a
        /*05f6*/ 	.byte	0x3f
	.zero		1


	//----- nvinfo : EIATTR_NUM_MBARRIERS
	.align		4
.L_28:
        /*05f8*/ 	.byte	0x03, 0x38
        /*05fa*/ 	.short	0x0026


	//----- nvinfo : EIATTR_EXIT_INSTR_OFFSETS
	.align		4
        /*05fc*/ 	.byte	0x04, 0x1c
        /*05fe*/ 	.short	(.L_30 - .L_29)


	//   ....[0]....
.L_29:
        /*0600*/ 	.word	0x000015f0


	//   ....[1]....
        /*0604*/ 	.word	0x00001650


	//   ....[2]....
        /*0608*/ 	.word	0x0000a340


	//   ....[3]....
        /*060c*/ 	.word	0x0000a370


	//   ....[4]....
        /*0610*/ 	.word	0x0000ba10


	//----- nvinfo : EIATTR_MAX_THREADS
	.align		4
.L_30:
        /*0614*/ 	.byte	0x04, 0x05
        /*0616*/ 	.short	(.L_32 - .L_31)
.L_31:
        /*0618*/ 	.word	0x00000180
        /*061c*/ 	.word	0x00000001
        /*0620*/ 	.word	0x00000001


	//----- nvinfo : EIATTR_CRS_STACK_SIZE
	.align		4
.L_32:
        /*0624*/ 	.byte	0x04, 0x1e
        /*0626*/ 	.short	(.L_34 - .L_33)
.L_33:
        /*0628*/ 	.word	0x00000000


	//----- nvinfo : EIATTR_CBANK_PARAM_SIZE
	.align		4
.L_34:
        /*062c*/ 	.byte	0x03, 0x19
        /*062e*/ 	.short	0x0470


	//----- nvinfo : EIATTR_PARAM_CBANK
	.align		4
        /*0630*/ 	.byte	0x04, 0x0a
        /*0632*/ 	.short	(.L_36 - .L_35)
	.align		4
.L_35:
        /*0634*/ 	.word	index@(.nv.constant0._ZN7cutlass13device_kernelINS_4gemm6kernel13GemmUniversalIN4cute5tupleIJiiiiEEENS1_10collective13CollectiveMmaINS1_37MainloopSm90TmaGmmaWarpSpecializedFP8ILi16ENS5_IJNS4_1CILi2EEENSA_ILi1EEESC_EEENS1_32KernelTmaWarpSpecializedPingpongEEENS5_IJNSA_ILi64EEENSA_ILi160EEESG_EEENS_12float_e4m3_tENS5_IJlSC_lEEESJ_SK_NS4_8TiledMMAINS4_8MMA_AtomIJNS4_4SM904GMMA30MMA_64x32x32_F32E4M3E4M3_SS_TNILNSO_7ScaleInE1ELSQ_1EEEEEENS4_6LayoutINS5_IJSC_SC_SC_EEENS5_IJNSA_ILi0EEESV_SV_EEEEENS5_IJNS4_10UnderscoreESY_SY_EEEEENS4_13SM90_TMA_LOADENS4_14ComposedLayoutINS4_7SwizzleILi2ELi4ELi3EEENS4_18smem_ptr_flag_bitsILi8EEENST_INS5_IJNSA_ILi8EEESG_EEENS5_IJSG_SC_EEEEEEEvNS4_8identityENS4_23SM90_TMA_LOAD_MULTICASTES1B_vS1C_EENS_8epilogue10collective6detail29Sm90TmaWarpSpecializedAdapterINS1G_15DefaultEpilogueISJ_SK_SK_NS1F_6thread17LinearCombinationISJ_Li1EffLNS1K_9ScaleType4KindE0ELNS_15FloatRoundStyleE2ESJ_EENS1_15EpilogueDefaultEEEEEvvEEEEvNT_6ParamsE)
        /*0638*/ 	.short	0x0210
        /*063a*/ 	.short	0x0470


	//----- nvinfo : EIATTR_SW_WAR
	.align		4
.L_36:
        /*063c*/ 	.byte	0x04, 0x36
        /*063e*/ 	.short	(.L_38 - .L_37)
.L_37:
        /*0640*/ 	.word	0x00000008
.L_38:


//--------------------- .nv.callgraph             --------------------------
	.section	.nv.callgraph,"",@"SHT_CUDA_CALLGRAPH"
	.align	4
	.sectionentsize	8
	.align		4
        /*0000*/ 	.word	0x00000000
	.align		4
        /*0004*/ 	.word	0xffffffff
	.align		4
        /*0008*/ 	.word	0x00000000
	.align		4
        /*000c*/ 	.word	0xfffffffe
	.align		4
        /*0010*/ 	.word	0x00000000
	.align		4
        /*0014*/ 	.word	0xfffffffd
	.align		4
        /*0018*/ 	.word	0x00000000
	.align		4
        /*001c*/ 	.word	0xfffffffc


//--------------------- .nv.constant4             --------------------------
	.section	.nv.constant4,"a",@progbits
	.align	8
	.align		8
.nv.constant4:
        /*0000*/ 	.dword	_ZN39_INTERNAL_c854c5d8_4_k_cu_c3be1f46_99114cuda3std3__45__cpo5beginE
	.align		8
        /*0008*/ 	.dword	_ZN39_INTERNAL_c854c5d8_4_k_cu_c3be1f46_99114cuda3std3__45__cpo3endE
	.align		8
        /*0010*/ 	.dword	_ZN39_INTERNAL_c854c5d8_4_k_cu_c3be1f46_99114cuda3std3__45__cpo6cbeginE
	.align		8
        /*0018*/ 	.dword	_ZN39_INTERNAL_c854c5d8_4_k_cu_c3be1f46_99114cuda3std3__45__cpo4cendE
	.align		8
        /*0020*/ 	.dword	_ZN39_INTERNAL_c854c5d8_4_k_cu_c3be1f46_99114cuda3std3__441_GLOBAL__N__c854c5d8_4_k_cu_c3be1f46_99116ignoreE
	.align		8
        /*0028*/ 	.dword	_ZN39_INTERNAL_c854c5d8_4_k_cu_c3be1f46_99114cuda3std3__419piecewise_constructE
	.align		8
        /*0030*/ 	.dword	_ZN39_INTERNAL_c854c5d8_4_k_cu_c3be1f46_99114cuda3std3__48in_placeE
	.align		8
        /*0038*/ 	.dword	_ZN39_INTERNAL_c854c5d8_4_k_cu_c3be1f46_99114cuda3std6ranges3__45__cpo4swapE
	.align		8
        /*0040*/ 	.dword	_ZN39_INTERNAL_c854c5d8_4_k_cu_c3be1f46_99114cuda3std6ranges3__45__cpo9iter_moveE
	.align		8
        /*0048*/ 	.dword	_ZN39_INTERNAL_c854c5d8_4_k_cu_c3be1f46_99114cute7productE
	.align		8
        /*0050*/ 	.dword	_ZN39_INTERNAL_c854c5d8_4_k_cu_c3be1f46_99114cute1_E


//--------------------- .text._ZN7cutlass13device_kernelINS_4gemm6kernel13GemmUniversalIN4cute5tupleIJiiiiEEENS1_10collective13CollectiveMmaINS1_37MainloopSm90TmaGmmaWarpSpecializedFP8ILi16ENS5_IJNS4_1CILi2EEENSA_ILi1EEESC_EEENS1_32KernelTmaWarpSpecializedPingpongEEENS5_IJNSA_ILi64EEENSA_ILi160EEESG_EEENS_12float_e4m3_tENS5_IJlSC_lEEESJ_SK_NS4_8TiledMMAINS4_8MMA_AtomIJNS4_4SM904GMMA30MMA_64x32x32_F32E4M3E4M3_SS_TNILNSO_7ScaleInE1ELSQ_1EEEEEENS4_6LayoutINS5_IJSC_SC_SC_EEENS5_IJNSA_ILi0EEESV_SV_EEEEENS5_IJNS4_10UnderscoreESY_SY_EEEEENS4_13SM90_TMA_LOADENS4_14ComposedLayoutINS4_7SwizzleILi2ELi4ELi3EEENS4_18smem_ptr_flag_bitsILi8EEENST_INS5_IJNSA_ILi8EEESG_EEENS5_IJSG_SC_EEEEEEEvNS4_8identityENS4_23SM90_TMA_LOAD_MULTICASTES1B_vS1C_EENS_8epilogue10collective6detail29Sm90TmaWarpSpecializedAdapterINS1G_15DefaultEpilogueISJ_SK_SK_NS1F_6thread17LinearCombinationISJ_Li1EffLNS1K_9ScaleType4KindE0ELNS_15FloatRoundStyleE2ESJ_EENS1_15EpilogueDefaultEEEEEvvEEEEvNT_6ParamsE --------------------------
	.section	.text._ZN7cutlass13device_kernelINS_4gemm6kernel13GemmUniversalIN4cute5tupleIJiiiiEEENS1_10collective13CollectiveMmaINS1_37MainloopSm90TmaGmmaWarpSpecializedFP8ILi16ENS5_IJNS4_1CILi2EEENSA_ILi1EEESC_EEENS1_32KernelTmaWarpSpecializedPingpongEEENS5_IJNSA_ILi64EEENSA_ILi160EEESG_EEENS_12float_e4m3_tENS5_IJlSC_lEEESJ_SK_NS4_8TiledMMAINS4_8MMA_AtomIJNS4_4SM904GMMA30MMA_64x32x32_F32E4M3E4M3_SS_TNILNSO_7ScaleInE1ELSQ_1EEEEEENS4_6LayoutINS5_IJSC_SC_SC_EEENS5_IJNSA_ILi0EEESV_SV_EEEEENS5_IJNS4_10UnderscoreESY_SY_EEEEENS4_13SM90_TMA_LOADENS4_14ComposedLayoutINS4_7SwizzleILi2ELi4ELi3EEENS4_18smem_ptr_flag_bitsILi8EEENST_INS5_IJNSA_ILi8EEESG_EEENS5_IJSG_SC_EEEEEEEvNS4_8identityENS4_23SM90_TMA_LOAD_MULTICASTES1B_vS1C_EENS_8epilogue10collective6detail29Sm90TmaWarpSpecializedAdapterINS1G_15DefaultEpilogueISJ_SK_SK_NS1F_6thread17LinearCombinationISJ_Li1EffLNS1K_9ScaleType4KindE0ELNS_15FloatRoundStyleE2ESJ_EENS1_15EpilogueDefaultEEEEEvvEEEEvNT_6ParamsE,"ax",@progbits
	.align	128
.text._ZN7cutlass13device_kernelINS_4gemm6kernel13GemmUniversalIN4cute5tupleIJiiiiEEENS1_10collective13CollectiveMmaINS1_37MainloopSm90TmaGmmaWarpSpecializedFP8ILi16ENS5_IJNS4_1CILi2EEENSA_ILi1EEESC_EEENS1_32KernelTmaWarpSpecializedPingpongEEENS5_IJNSA_ILi64EEENSA_ILi160EEESG_EEENS_12float_e4m3_tENS5_IJlSC_lEEESJ_SK_NS4_8TiledMMAINS4_8MMA_AtomIJNS4_4SM904GMMA30MMA_64x32x32_F32E4M3E4M3_SS_TNILNSO_7ScaleInE1ELSQ_1EEEEEENS4_6LayoutINS5_IJSC_SC_SC_EEENS5_IJNSA_ILi0EEESV_SV_EEEEENS5_IJNS4_10UnderscoreESY_SY_EEEEENS4_13SM90_TMA_LOADENS4_14ComposedLayoutINS4_7SwizzleILi2ELi4ELi3EEENS4_18smem_ptr_flag_bitsILi8EEENST_INS5_IJNSA_ILi8EEESG_EEENS5_IJSG_SC_EEEEEEEvNS4_8identityENS4_23SM90_TMA_LOAD_MULTICASTES1B_vS1C_EENS_8epilogue10collective6detail29Sm90TmaWarpSpecializedAdapterINS1G_15DefaultEpilogueISJ_SK_SK_NS1F_6thread17LinearCombinationISJ_Li1EffLNS1K_9ScaleType4KindE0ELNS_15FloatRoundStyleE2ESJ_EENS1_15EpilogueDefaultEEEEEvvEEEEvNT_6ParamsE:
        .type           _ZN7cutlass13device_kernelINS_4gemm6kernel13GemmUniversalIN4cute5tupleIJiiiiEEENS1_10collective13CollectiveMmaINS1_37MainloopSm90TmaGmmaWarpSpecializedFP8ILi16ENS5_IJNS4_1CILi2EEENSA_ILi1EEESC_EEENS1_32KernelTmaWarpSpecializedPingpongEEENS5_IJNSA_ILi64EEENSA_ILi160EEESG_EEENS_12float_e4m3_tENS5_IJlSC_lEEESJ_SK_NS4_8TiledMMAINS4_8MMA_AtomIJNS4_4SM904GMMA30MMA_64x32x32_F32E4M3E4M3_SS_TNILNSO_7ScaleInE1ELSQ_1EEEEEENS4_6LayoutINS5_IJSC_SC_SC_EEENS5_IJNSA_ILi0EEESV_SV_EEEEENS5_IJNS4_10UnderscoreESY_SY_EEEEENS4_13SM90_TMA_LOADENS4_14ComposedLayoutINS4_7SwizzleILi2ELi4ELi3EEENS4_18smem_ptr_flag_bitsILi8EEENST_INS5_IJNSA_ILi8EEESG_EEENS5_IJSG_SC_EEEEEEEvNS4_8identityENS4_23SM90_TMA_LOAD_MULTICASTES1B_vS1C_EENS_8epilogue10collective6detail29Sm90TmaWarpSpecializedAdapterINS1G_15DefaultEpilogueISJ_SK_SK_NS1F_6thread17LinearCombinationISJ_Li1EffLNS1K_9ScaleType4KindE0ELNS_15FloatRoundStyleE2ESJ_EENS1_15EpilogueDefaultEEEEEvvEEEEvNT_6ParamsE,@function
        .size           _ZN7cutlass13device_kernelINS_4gemm6kernel13GemmUniversalIN4cute5tupleIJiiiiEEENS1_10collective13CollectiveMmaINS1_37MainloopSm90TmaGmmaWarpSpecializedFP8ILi16ENS5_IJNS4_1CILi2EEENSA_ILi1EEESC_EEENS1_32KernelTmaWarpSpecializedPingpongEEENS5_IJNSA_ILi64EEENSA_ILi160EEESG_EEENS_12float_e4m3_tENS5_IJlSC_lEEESJ_SK_NS4_8TiledMMAINS4_8MMA_AtomIJNS4_4SM904GMMA30MMA_64x32x32_F32E4M3E4M3_SS_TNILNSO_7ScaleInE1ELSQ_1EEEEEENS4_6LayoutINS5_IJSC_SC_SC_EEENS5_IJNSA_ILi0EEESV_SV_EEEEENS5_IJNS4_10UnderscoreESY_SY_EEEEENS4_13SM90_TMA_LOADENS4_14ComposedLayoutINS4_7SwizzleILi2ELi4ELi3EEENS4_18smem_ptr_flag_bitsILi8EEENST_INS5_IJNSA_ILi8EEESG_EEENS5_IJSG_SC_EEEEEEEvNS4_8identityENS4_23SM90_TMA_LOAD_MULTICASTES1B_vS1C_EENS_8epilogue10collective6detail29Sm90TmaWarpSpecializedAdapterINS1G_15DefaultEpilogueISJ_SK_SK_NS1F_6thread17LinearCombinationISJ_Li1EffLNS1K_9ScaleType4KindE0ELNS_15FloatRoundStyleE2ESJ_EENS1_15EpilogueDefaultEEEEEvvEEEEvNT_6ParamsE,(.L_x_264 - _ZN7cutlass13device_kernelINS_4gemm6kernel13GemmUniversalIN4cute5tupleIJiiiiEEENS1_10collective13CollectiveMmaINS1_37MainloopSm90TmaGmmaWarpSpecializedFP8ILi16ENS5_IJNS4_1CILi2EEENSA_ILi1EEESC_EEENS1_32KernelTmaWarpSpecializedPingpongEEENS5_IJNSA_ILi64EEENSA_ILi160EEESG_EEENS_12float_e4m3_tENS5_IJlSC_lEEESJ_SK_NS4_8TiledMMAINS4_8MMA_AtomIJNS4_4SM904GMMA30MMA_64x32x32_F32E4M3E4M3_SS_TNILNSO_7ScaleInE1ELSQ_1EEEEEENS4_6LayoutINS5_IJSC_SC_SC_EEENS5_IJNSA_ILi0EEESV_SV_EEEEENS5_IJNS4_10UnderscoreESY_SY_EEEEENS4_13SM90_TMA_LOADENS4_14ComposedLayoutINS4_7SwizzleILi2ELi4ELi3EEENS4_18smem_ptr_flag_bitsILi8EEENST_INS5_IJNSA_ILi8EEESG_EEENS5_IJSG_SC_EEEEEEEvNS4_8identityENS4_23SM90_TMA_LOAD_MULTICASTES1B_vS1C_EENS_8epilogue10collective6detail29Sm90TmaWarpSpecializedAdapterINS1G_15DefaultEpilogueISJ_SK_SK_NS1F_6thread17LinearCombinationISJ_Li1EffLNS1K_9ScaleType4KindE0ELNS_15FloatRoundStyleE2ESJ_EENS1_15EpilogueDefaultEEEEEvvEEEEvNT_6ParamsE)
        .other          _ZN7cutlass13device_kernelINS_4gemm6kernel13GemmUniversalIN4cute5tupleIJiiiiEEENS1_10collective13CollectiveMmaINS1_37MainloopSm90TmaGmmaWarpSpecializedFP8ILi16ENS5_IJNS4_1CILi2EEENSA_ILi1EEESC_EEENS1_32KernelTmaWarpSpecializedPingpongEEENS5_IJNSA_ILi64EEENSA_ILi160EEESG_EEENS_12float_e4m3_tENS5_IJlSC_lEEESJ_SK_NS4_8TiledMMAINS4_8MMA_AtomIJNS4_4SM904GMMA30MMA_64x32x32_F32E4M3E4M3_SS_TNILNSO_7ScaleInE1ELSQ_1EEEEEENS4_6LayoutINS5_IJSC_SC_SC_EEENS5_IJNSA_ILi0EEESV_SV_EEEEENS5_IJNS4_10UnderscoreESY_SY_EEEEENS4_13SM90_TMA_LOADENS4_14ComposedLayoutINS4_7SwizzleILi2ELi4ELi3EEENS4_18smem_ptr_flag_bitsILi8EEENST_INS5_IJNSA_ILi8EEESG_EEENS5_IJSG_SC_EEEEEEEvNS4_8identityENS4_23SM90_TMA_LOAD_MULTICASTES1B_vS1C_EENS_8epilogue10collective6detail29Sm90TmaWarpSpecializedAdapterINS1G_15DefaultEpilogueISJ_SK_SK_NS1F_6thread17LinearCombinationISJ_Li1EffLNS1K_9ScaleType4KindE0ELNS_15FloatRoundStyleE2ESJ_EENS1_15EpilogueDefaultEEEEEvvEEEEvNT_6ParamsE,@"STO_CUDA_ENTRY STV_DEFAULT"
_ZN7cutlass13device_kernelINS_4gemm6kernel13GemmUniversalIN4cute5tupleIJiiiiEEENS1_10collective13CollectiveMmaINS1_37MainloopSm90TmaGmmaWarpSpecializedFP8ILi16ENS5_IJNS4_1CILi2EEENSA_ILi1EEESC_EEENS1_32KernelTmaWarpSpecializedPingpongEEENS5_IJNSA_ILi64EEENSA_ILi160EEESG_EEENS_12float_e4m3_tENS5_IJlSC_lEEESJ_SK_NS4_8TiledMMAINS4_8MMA_AtomIJNS4_4SM904GMMA30MMA_64x32x32_F32E4M3E4M3_SS_TNILNSO_7ScaleInE1ELSQ_1EEEEEENS4_6LayoutINS5_IJSC_SC_SC_EEENS5_IJNSA_ILi0EEESV_SV_EEEEENS5_IJNS4_10UnderscoreESY_SY_EEEEENS4_13SM90_TMA_LOADENS4_14ComposedLayoutINS4_7SwizzleILi2ELi4ELi3EEENS4_18smem_ptr_flag_bitsILi8EEENST_INS5_IJNSA_ILi8EEESG_EEENS5_IJSG_SC_EEEEEEEvNS4_8identityENS4_23SM90_TMA_LOAD_MULTICASTES1B_vS1C_EENS_8epilogue10collective6detail29Sm90TmaWarpSpecializedAdapterINS1G_15DefaultEpilogueISJ_SK_SK_NS1F_6thread17LinearCombinationISJ_Li1EffLNS1K_9ScaleType4KindE0ELNS_15FloatRoundStyleE2ESJ_EENS1_15EpilogueDefaultEEEEEvvEEEEvNT_6ParamsE:
[----:B------:R-:W-:Y:S01]  /*0000*/  LDC R1, c[0x0][0x28] ;  /* 0x00000a00ff017b82 */ /* 0x000fe20000000800 */
[----:B------:R-:W0:Y:S01]  /*0010*/  S2R R6, SR_TID.X ;  /* 0x0000000000067919 */ /* 0x000e220000002100 */
[----:B------:R-:W-:Y:S01]  /*0020*/  ELECT P0, URZ, PT ;  /* 0x00000000003f782f */ /* 0x000fe20003800000 */
[----:B------:R-:W-:Y:S01]  /*0030*/  BSSY B0, `(.L_x_0) ;  /* 0x0000014000007945 */ /* 0x000fe20003800000 */
[----:B0-----:R-:W-:-:S05]  /*0040*/  SHF.R.U32.HI R0, RZ, 0x5, R6 ;  /* 0x00000005ff007819 */ /* 0x001fca0000011606 */
[----:B------:R-:W0:Y:S02]  /*0050*/  SHFL.IDX PT, R2, R0, RZ, 0x1f ;  /* 0x00001fff00027589 */ /* 0x000e2400000e0000 */
[----:B0-----:R-:W-:Y:S02]  /*0060*/  R2UR UR8, R2 ;  /* 0x00000000020872ca */ /* 0x001fe400000e0000 */
[----:B------:R-:W-:-:S05]  /*0070*/  SHF.R.U32.HI R2, RZ, 0x7, R6 ;  /* 0x00000007ff027819 */ /* 0x000fca0000011606 */
[----:B------:R0:W1:Y:S06]  /*0080*/  SHFL.IDX PT, R3, R2, RZ, 0x1f ;  /* 0x00001fff02037589 */ /* 0x00006c00000e0000 */
[----:B------:R-:W-:Y:S02]  /*0090*/  USHF.R.S32.HI UR4, URZ, 0x1f, UR8 ;  /* 0x0000001f3f047899 */ /* 0x000fe40008011408 */
[----:B------:R-:W-:Y:S02]  /*00a0*/  ISETP.NE.OR P0, PT, RZ, UR8, !P0 ;  /* 0x00000008ff007c0c */ /* 0x000fe4000c705670 */
[----:B------:R-:W-:-:S04]  /*00b0*/  ULEA.HI UR4, UR4, UR8, URZ, 0x2 ;  /* 0x0000000804047291 */ /* 0x000fc8000f8f103f */
[----:B------:R-:W-:-:S04]  /*00c0*/  ULOP3.LUT UR4, UR4, 0xfffffffc, URZ, 0xc0, !UPT ;  /* 0xfffffffc04047892 */ /* 0x000fc8000f8ec03f */
[----:B------:R-:W-:-:S03]  /*00d0*/  UIADD3 UR8, UR8, -UR4, URZ ;  /* 0x8000000408087290 */ /* 0x000fc6000fffe03f */
[----:B0-----:R-:W-:Y:S09]  /*00e0*/  @P0 BRA `(.L_x_1) ;  /* 0x0000000000200947 */ /* 0x001ff20003800000 */
[----:B------:R-:W-:Y:S02]  /*00f0*/  ULDC.64 UR4, c[0x0][0x198] ;  /* 0x0000660000047ab9 */ /* 0x000fe40000000a00 */
[----:B------:R-:W-:Y:S02]  /*0100*/  UIADD3 UR6, UP0, UR4, 0xf0, URZ ;  /* 0x000000f004067890 */ /* 0x000fe4000ff1e03f */
[----:B------:R-:W-:Y:S02]  /*0110*/  UIADD3 UR4, UP1, UR4, 0x1f0, URZ ;  /* 0x000001f004047890 */ /* 0x000fe4000ff3e03f */
[----:B------:R-:W-:Y:S02]  /*0120*/  UIADD3.X UR7, URZ, UR5, URZ, UP0, !UPT ;  /* 0x000000053f077290 */ /* 0x000fe400087fe43f */
[----:B------:R-:W-:-:S07]  /*0130*/  UIADD3.X UR5, URZ, UR5, URZ, UP1, !UPT ;  /* 0x000000053f057290 */ /* 0x000fce0008ffe43f */
[----:B------:R0:W-:Y:S02]  /*0140*/  UTMACCTL.PF [UR6] ;  /* 0x00000000060079b9 */ /* 0x0001e40008040000 */
[----:B------:R0:W-:Y:S02]  /*0150*/  UTMACCTL.PF [UR4] ;  /* 0x00000000040079b9 */ /* 0x0001e40008040000 */
[----:B0-----:R-:W-:Y:S01]  /*0160*/  NOP ;  /* 0x0000000000007918 */ /* 0x001fe20000000000 */
.L_x_1:
[----:B------:R-:W-:Y:S05]  /*0170*/  BSYNC B0 ;  /* 0x0000000000007941 */ /* 0x000fea0003800000 */
.L_x_0:
[----:B------:R-:W0:Y:S01]  /*0180*/  SHFL.IDX PT, R4, R0, RZ, 0x1f ;  /* 0x00001fff00047589 */ /* 0x000e2200000e0000 */
[----:B-1----:R-:W-:Y:S01]  /*0190*/  R2UR UR20, R3 ;  /* 0x00000000031472ca */ /* 0x002fe200000e0000 */
[----:B------:R-:W-:-:S04]  /*01a0*/  UISETP.NE.AND UP0, UPT, UR8, 0x3, UPT ;  /* 0x000000030800788c */ /* 0x000fc8000bf05270 */
[----:B------:R-:W-:-:S08]  /*01b0*/  UISETP.EQ.OR UP0, UPT, UR8, URZ, !UP0 ;  /* 0x0000003f0800728c */ /* 0x000fd0000c702670 */
[----:B------:R-:W-:Y:S02]  /*01c0*/  UIADD3 UR22, UR20, -0x1, URZ ;  /* 0xffffffff14167890 */ /* 0x000fe4000fffe03f */
[----:B------:R-:W-:Y:S02]  /*01d0*/  UISETP.EQ.AND UP0, UPT, UR20, URZ, UP0 ;  /* 0x0000003f1400728c */ /* 0x000fe40008702270 */
[----:B------:R-:W-:Y:S02]  /*01e0*/  UISETP.GE.U32.AND UP1, UPT, UR22, 0x2, UPT ;  /* 0x000000021600788c */ /* 0x000fe4000bf26070 */
[----:B------:R-:W-:Y:S01]  /*01f0*/  USEL UR6, URZ, 0x1, !UP0 ;  /* 0x000000013f067887 */ /* 0x000fe2000c000000 */
[----:B0-----:R-:W-:-:S03]  /*0200*/  ISETP.NE.AND P0, PT, R4, RZ, PT ;  /* 0x000000ff0400720c */ /* 0x001fc60003f05270 */
[----:B------:R-:W-:-:S10]  /*0210*/  USEL UR6, UR6, 0x2, UP1 ;  /* 0x0000000206067887 */ /* 0x000fd40008800000 */
[----:B------:R-:W-:Y:S05]  /*0220*/  @P0 BRA `(.L_x_2) ;  /* 0x0000000000c40947 */ /* 0x000fea0003800000 */
[----:B------:R-:W-:Y:S01]  /*0230*/  ELECT P0, URZ, PT ;  /* 0x00000000003f782f */ /* 0x000fe20003800000 */
[----:B------:R-:W-:-:S12]  /*0240*/  BSSY B0, `(.L_x_2) ;  /* 0x000002f000007945 */ /* 0x000fd80003800000 */
[----:B------:R-:W-:Y:S05]  /*0250*/  @!P0 BRA `(.L_x_3) ;  /* 0x0000000000b48947 */ /* 0x000fea0003800000 */
[----:B------:R-:W0:Y:S01]  /*0260*/  S2UR UR7, SR_CgaCtaId ;  /* 0x00000000000779c3 */ /* 0x000e220000008800 */
[----:B------:R-:W-:Y:S01]  /*0270*/  UMOV UR4, 0x400 ;  /* 0x0000040000047882 */ /* 0x000fe20000000000 */
[----:B------:R-:W-:Y:S01]  /*0280*/  UMOV UR5, 0x1 ;  /* 0x0000000100057882 */ /* 0x000fe20000000000 */
[----:B------:R-:W-:Y:S02]  /*0290*/  UMOV UR10, 0x2 ;  /* 0x00000002000a7882 */ /* 0x000fe40000000000 */
[----:B------:R-:W-:-:S04]  /*02a0*/  UIADD3 UR10, -UR10, 0x100000, URZ ;  /* 0x001000000a0a7890 */ /* 0x000fc8000fffe13f */
[----:B------:R-:W-:Y:S02]  /*02b0*/  USHF.L.U32 UR11, UR10, 0xb, URZ ;  /* 0x0000000b0a0b7899 */ /* 0x000fe4000800063f */
[----:B------:R-:W-:Y:S02]  /*02c0*/  USHF.L.U32 UR10, UR10, 0x1, URZ ;  /* 0x000000010a0a7899 */ /* 0x000fe4000800063f */
[----:B0-----:R-:W-:Y:S02]  /*02d0*/  ULEA UR7, UR7, UR4, 0x18 ;  /* 0x0000000407077291 */ /* 0x001fe4000f8ec03f */
[----:B------:R-:W-:-:S04]  /*02e0*/  UIADD3 UR4, -UR5, 0x100000, URZ ;  /* 0x0010000005047890 */ /* 0x000fc8000fffe13f */
[----:B------:R-:W-:Y:S02]  /*02f0*/  USHF.L.U32 UR5, UR4, 0xb, URZ ;  /* 0x0000000b04057899 */ /* 0x000fe4000800063f */
[----:B------:R-:W-:Y:S01]  /*0300*/  USHF.L.U32 UR4, UR4, 0x1, URZ ;  /* 0x0000000104047899 */ /* 0x000fe2000800063f */
[----:B------:R-:W0:Y:S11]  /*0310*/  FENCE.VIEW.ASYNC.S ;  /* 0x00000000000073c6 */ /* 0x000e360000000000 */
[----:B0-----:R0:W1:Y:S01]  /*0320*/  SYNCS.EXCH.64 URZ, [UR7], UR4 ;  /* 0x00000004073f75b2 */ /* 0x0010620008000100 */
[----:B------:R0:W2:Y:S01]  /*0330*/  SYNCS.EXCH.64 URZ, [UR7+0x80], UR10 ;  /* 0x0000800a073f75b2 */ /* 0x0000a20008000100 */
[----:B------:R0:W3:Y:S01]  /*0340*/  SYNCS.EXCH.64 URZ, [UR7+0x8], UR4 ;  /* 0x00000804073f75b2 */ /* 0x0000e20008000100 */
[----:B------:R0:W4:Y:S01]  /*0350*/  SYNCS.EXCH.64 URZ, [UR7+0x88], UR10 ;  /* 0x0000880a073f75b2 */ /* 0x0001220008000100 */
[----:B------:R0:W0:Y:S01]  /*0360*/  SYNCS.EXCH.64 URZ, [UR7+0x10], UR4 ;  /* 0x00001004073f75b2 */ /* 0x0000220008000100 */
        /* <DEDUP_REMOVED lines=27> */
[----:B-1234-:R-:W-:Y:S01]  /*0520*/  NOP ;  /* 0x0000000000007918 */ /* 0x01efe20000000000 */
.L_x_3:
[----:B0-----:R-:W-:Y:S05]  /*0530*/  BSYNC B0 ;  /* 0x0000000000007941 */ /* 0x001fea0003800000 */
.L_x_2:
[----:B------:R-:W0:Y:S01]  /*0540*/  S2UR UR11, SR_CTAID.X ;  /* 0x00000000000b79c3 */ /* 0x000e220000002500 */
[----:B------:R-:W-:Y:S01]  /*0550*/  SHF.R.S32.HI R3, RZ, 0x1f, R6 ;  /* 0x0000001fff037819 */ /* 0x000fe20000011406 */
[----:B------:R-:W1:Y:S01]  /*0560*/  SHFL.IDX PT, R5, R0, RZ, 0x1f ;  /* 0x00001fff00057589 */ /* 0x000e6200000e0000 */
[----:B------:R-:W-:Y:S01]  /*0570*/  ULDC UR4, c[0x0][0x150] ;  /* 0x0000540000047ab9 */ /* 0x000fe20000000800 */
[----:B------:R-:W-:Y:S02]  /*0580*/  ELECT P0, URZ, PT ;  /* 0x00000000003f782f */ /* 0x000fe40003800000 */
[----:B------:R-:W-:Y:S01]  /*0590*/  LEA.HI R3, R3, R6, RZ, 0x7 ;  /* 0x0000000603037211 */ /* 0x000fe200078f38ff */
[----:B------:R2:W3:Y:S01]  /*05a0*/  SHFL.IDX PT, R8, R0, RZ, 0x1f ;  /* 0x00001fff00087589 */ /* 0x0004e200000e0000 */
[----:B------:R-:W-:Y:S01]  /*05b0*/  ELECT P1, URZ, PT ;  /* 0x00000000003f782f */ /* 0x000fe20003820000 */
[----:B------:R-:W4:Y:S01]  /*05c0*/  S2UR UR9, SR_CTAID.Y ;  /* 0x00000000000979c3 */ /* 0x000f220000002600 */
[----:B------:R-:W-:Y:S01]  /*05d0*/  LOP3.LUT R3, R3, 0xffffff80, RZ, 0xc0, !PT ;  /* 0xffffff8003037812 */ /* 0x000fe200078ec0ff */
[----:B------:R-:W-:Y:S01]  /*05e0*/  ULDC UR7, c[0x0][0x144] ;  /* 0x0000510000077ab9 */ /* 0x000fe20000000800 */
[----:B------:R-:W-:Y:S01]  /*05f0*/  UMOV UR17, 0x80 ;  /* 0x0000008000117882 */ /* 0x000fe20000000000 */
[----:B------:R-:W-:Y:S01]  /*0600*/  NOP ;  /* 0x0000000000007918 */ /* 0x000fe20000000000 */
[----:B------:R-:W-:Y:S01]  /*0610*/  NOP ;  /* 0x0000000000007918 */ /* 0x000fe20000000000 */
[----:B------:R-:W-:Y:S01]  /*0620*/  IMAD.IADD R7, R6, 0x1, -R3 ;  /* 0x0000000106077824 */ /* 0x000fe200078e0a03 */
[----:B------:R-:W-:Y:S01]  /*0630*/  ULDC UR23, c[0x0][0x148] ;  /* 0x0000520000177ab9 */ /* 0x000fe20000000800 */
[----:B------:R-:W-:Y:S01]  /*0640*/  IMAD.MOV.U32 R10, RZ, RZ, 0x1 ;  /* 0x00000001ff0a7424 */ /* 0x000fe200078e00ff */
[----:B------:R1:W4:Y:S01]  /*0650*/  SHFL.IDX PT, R13, R2, RZ, 0x1f ;  /* 0x00001fff020d7589 */ /* 0x00032200000e0000 */
[----:B------:R-:W-:-:S02]  /*0660*/  ISETP.NE.AND P2, PT, RZ, UR20, PT ;  /* 0x00000014ff007c0c */ /* 0x000fc4000bf45270 */
[----:B------:R-:W-:Y:S02]  /*0670*/  SHF.R.S32.HI R12, RZ, 0x1f, R7 ;  /* 0x0000001fff0c7819 */ /* 0x000fe40000011407 */
[----:B0-----:R-:W-:Y:S02]  /*0680*/  I2FP.F32.U32 R9, UR11 ;  /* 0x0000000b00097c45 */ /* 0x001fe40008201000 */
[----:B------:R-:W-:Y:S02]  /*0690*/  LEA.HI R3, R12, R7, RZ, 0x3 ;  /* 0x000000070c037211 */ /* 0x000fe400078f18ff */
[----:B-1----:R-:W-:Y:S01]  /*06a0*/  ISETP.NE.OR P0, PT, R5, RZ, !P0 ;  /* 0x000000ff0500720c */ /* 0x002fe20004705670 */
[----:B------:R-:W-:Y:S01]  /*06b0*/  FMUL R9, R9, UR4 ;  /* 0x0000000409097c20 */ /* 0x000fe20008400000 */
[--C-:B------:R-:W-:Y:S01]  /*06c0*/  SHF.R.S32.HI R5, RZ, 0x3, R3.reuse ;  /* 0x00000003ff057819 */ /* 0x100fe20000011403 */
[----:B------:R-:W-:Y:S01]  /*06d0*/  ULDC UR4, c[0x0][0x154] ;  /* 0x0000550000047ab9 */ /* 0x000fe20000000800 */
[----:B--2---:R-:W-:-:S02]  /*06e0*/  SHF.R.S32.HI R0, RZ, 0x1f, R3 ;  /* 0x0000001fff007819 */ /* 0x004fc40000011403 */
[----:B------:R-:W-:Y:S01]  /*06f0*/  SHF.R.S32.HI R3, RZ, 0x1f, R4 ;  /* 0x0000001fff037819 */ /* 0x000fe20000011404 */
[----:B------:R-:W0:Y:S01]  /*0700*/  F2I.U32.TRUNC.NTZ R9, R9 ;  /* 0x0000000900097305 */ /* 0x000e22000020f000 */
[----:B------:R-:W-:Y:S02]  /*0710*/  LEA.HI R0, R0, R5, RZ, 0x2 ;  /* 0x0000000500007211 */ /* 0x000fe400078f10ff */
[----:B------:R-:W-:Y:S02]  /*0720*/  LEA.HI R3, R3, R4, RZ, 0x2 ;  /* 0x0000000403037211 */ /* 0x000fe400078f10ff */
[----:B---3--:R-:W-:Y:S01]  /*0730*/  ISETP.NE.OR P1, PT, R8, RZ, !P1 ;  /* 0x000000ff0800720c */ /* 0x008fe20004f25670 */
[----:B------:R-:W-:Y:S01]  /*0740*/  VOTEU.ALL UP0, P0 ;  /* 0x00000000003f7886 */ /* 0x000fe20000000000 */
[----:B----4-:R-:W-:Y:S02]  /*0750*/  I2FP.F32.U32 R8, UR9 ;  /* 0x0000000900087c45 */ /* 0x010fe40008201000 */
[----:B------:R-:W-:-:S02]  /*0760*/  LOP3.LUT R0, R0, 0xfffffffc, RZ, 0xc0, !PT ;  /* 0xfffffffc00007812 */ /* 0x000fc400078ec0ff */
[----:B------:R-:W-:Y:S01]  /*0770*/  LOP3.LUT R3, R3, 0x3ffffffc, RZ, 0xc0, !PT ;  /* 0x3ffffffc03037812 */ /* 0x000fe200078ec0ff */
[----:B------:R-:W-:Y:S01]  /*0780*/  FMUL R8, R8, UR4 ;  /* 0x0000000408087c20 */ /* 0x000fe20008400000 */
[----:B------:R-:W1:Y:S01]  /*0790*/  @!UP0 S2UR UR13, SR_CgaCtaId ;  /* 0x00000000000d89c3 */ /* 0x000e620000008800 */
[----:B------:R-:W-:Y:S01]  /*07a0*/  IMAD.IADD R0, R5, 0x1, -R0 ;  /* 0x0000000105007824 */ /* 0x000fe200078e0a00 */
[----:B0-----:R-:W-:Y:S01]  /*07b0*/  R2UR UR4, R9 ;  /* 0x00000000090472ca */ /* 0x001fe200000e0000 */
[----:B------:R-:W-:Y:S01]  /*07c0*/  IMAD.IADD R3, R4, 0x1, -R3 ;  /* 0x0000000104037824 */ /* 0x000fe200078e0a03 */
[----:B------:R-:W-:Y:S01]  /*07d0*/  @!UP0 UMOV UR12, 0x400 ;  /* 0x00000400000c8882 */ /* 0x000fe20000000000 */
[----:B------:R-:W-:Y:S01]  /*07e0*/  VOTEU.ALL UP1, P1 ;  /* 0x00000000003f7886 */ /* 0x000fe20000820000 */
[----:B------:R-:W0:Y:S01]  /*07f0*/  F2I.U32.TRUNC.NTZ R8, R8 ;  /* 0x0000000800087305 */ /* 0x000e22000020f000 */
[----:B------:R-:W-:Y:S01]  /*0800*/  IMAD R0, R3, 0x4, R0 ;  /* 0x0000000403007824 */ /* 0x000fe200078e0200 */
[----:B------:R-:W-:Y:S01]  /*0810*/  VOTEU.ALL UP2, P1 ;  /* 0x00000000003f7886 */ /* 0x000fe20000840000 */
[----:B------:R-:W-:Y:S01]  /*0820*/  VOTEU.ALL UP3, P1 ;  /* 0x00000000003f7886 */ /* 0x000fe20000860000 */
[----:B------:R-:W2:Y:S01]  /*0830*/  @!UP1 S2UR UR16, SR_CgaCtaId ;  /* 0x00000000001099c3 */ /* 0x000ea20000008800 */
[C---:B------:R-:W-:Y:S01]  /*0840*/  IMAD.SHL.U32 R11, R0.reuse, 0x4, RZ ;  /* 0x00000004000b7824 */ /* 0x040fe200078e00ff */
[C---:B------:R-:W-:Y:S01]  /*0850*/  LEA.HI R3, R0.reuse, R0, RZ, 0x1 ;  /* 0x0000000000037211 */ /* 0x040fe200078f08ff */
[----:B------:R-:W-:Y:S01]  /*0860*/  @!UP1 UMOV UR15, 0x400 ;  /* 0x00000400000f9882 */ /* 0x000fe20000000000 */
[----:B------:R-:W-:Y:S01]  /*0870*/  VOTEU.ALL UP4, P1 ;  /* 0x00000000003f7886 */ /* 0x000fe20000880000 */
[----:B------:R-:W-:Y:S01]  /*0880*/  UIADD3 UR4, -UR4, URZ, URZ ;  /* 0x0000003f04047290 */ /* 0x000fe2000fffe13f */
[----:B------:R-:W-:Y:S01]  /*0890*/  LOP3.LUT R3, R3, 0xfffffffe, RZ, 0xc0, !PT ;  /* 0xfffffffe03037812 */ /* 0x000fe200078ec0ff */
[----:B------:R-:W-:Y:S01]  /*08a0*/  VOTEU.ALL UP5, P1 ;  /* 0x00000000003f7886 */ /* 0x000fe200008a0000 */
[----:B------:R-:W-:Y:S01]  /*08b0*/  LOP3.LUT R11, R0, 0xc, R11, 0x78, !PT ;  /* 0x0000000c000b7812 */ /* 0x000fe200078e780b */
[----:B------:R-:W-:-:S02]  /*08c0*/  UIMAD UR7, UR7, UR4, UR11 ;  /* 0x00000004070772a4 */ /* 0x000fc4000f8e020b */
[----:B------:R-:W-:Y:S01]  /*08d0*/  IMAD.IADD R3, R0, 0x1, -R3 ;  /* 0x0000000100037824 */ /* 0x000fe200078e0a03 */
[----:B0-----:R-:W-:Y:S01]  /*08e0*/  R2UR UR10, R8 ;  /* 0x00000000080a72ca */ /* 0x001fe200000e0000 */
[----:B------:R-:W-:Y:S01]  /*08f0*/  UMOV UR4, 0x20 ;  /* 0x0000002000047882 */ /* 0x000fe20000000000 */
[----:B-1----:R-:W-:Y:S02]  /*0900*/  @!UP0 ULEA UR14, UR13, UR12, 0x18 ;  /* 0x0000000c0d0e8291 */ /* 0x002fe4000f8ec03f */
[----:B------:R-:W-:Y:S01]  /*0910*/  ISETP.NE.AND P3, PT, R3, UR7, PT ;  /* 0x0000000703007c0c */ /* 0x000fe2000bf65270 */
[----:B------:R-:W-:-:S04]  /*0920*/  @!UP0 UIADD3 UR4, -UR4, 0x100000, URZ ;  /* 0x0010000004048890 */ /* 0x000fc8000fffe13f */
[----:B------:R-:W-:Y:S02]  /*0930*/  @!UP0 USHF.L.U32 UR5, UR4, 0xb, URZ ;  /* 0x0000000b04058899 */ /* 0x000fe4000800063f */
[----:B------:R-:W-:Y:S01]  /*0940*/  @!UP0 USHF.L.U32 UR4, UR4, 0x1, URZ ;  /* 0x0000000104048899 */ /* 0x000fe2000800063f */
[----:B------:R-:W0:Y:S01]  /*0950*/  LDC R3, c[0x0][0x140] ;  /* 0x00005000ff037b82 */ /* 0x000e220000000800 */
[----:B------:R-:W-:-:S04]  /*0960*/  @!UP1 UIADD3 UR12, -UR17, 0x100000, URZ ;  /* 0x00100000110c9890 */ /* 0x000fc8000fffe13f */
[----:B------:R-:W-:Y:S02]  /*0970*/  @!UP1 USHF.L.U32 UR13, UR12, 0xb, URZ ;  /* 0x0000000b0c0d9899 */ /* 0x000fe4000800063f */
[----:B------:R-:W-:Y:S01]  /*0980*/  @!UP1 USHF.L.U32 UR12, UR12, 0x1, URZ ;  /* 0x000000010c0c9899 */ /* 0x000fe2000800063f */
[----:B------:R-:W-:Y:S01]  /*0990*/  VOTEU.ALL UP0, P0 ;  /* 0x00000000003f7886 */ /* 0x000fe20000000000 */
[----:B--2---:R-:W-:Y:S01]  /*09a0*/  @!UP1 ULEA UR15, UR16, UR15, 0x18 ;  /* 0x0000000f100f9291 */ /* 0x004fe2000f8ec03f */
[----:B------:R-:W-:Y:S01]  /*09b0*/  VOTEU.ALL UP1, P0 ;  /* 0x00000000003f7886 */ /* 0x000fe20000020000 */
[----:B------:R-:W-:Y:S01]  /*09c0*/  UIADD3 UR10, -UR10, URZ, URZ ;  /* 0x0000003f0a0a7290 */ /* 0x000fe2000fffe13f */
[----:B------:R-:W-:Y:S01]  /*09d0*/  LOP3.LUT P0, RZ, R7, 0x7, RZ, 0xc0, !PT ;  /* 0x0000000707ff7812 */ /* 0x000fe2000780c0ff */
[----:B------:R-:W1:Y:S02]  /*09e0*/  FENCE.VIEW.ASYNC.S ;  /* 0x00000000000073c6 */ /* 0x000e640000000000 */
[----:B-1----:R-:W1:Y:S01]  /*09f0*/  @!UP0 SYNCS.EXCH.64 URZ, [UR14+0x130], UR4 ;  /* 0x000130040e3f85b2 */ /* 0x002e620008000100 */
[----:B------:R-:W-:-:S02]  /*0a00*/  @P3 LEA.HI R0, R11, R11, RZ, 0x1 ;  /* 0x0000000b0b003211 */ /* 0x000fc400078f08ff */
[----:B------:R-:W-:Y:S02]  /*0a10*/  ISETP.LT.U32.AND P0, PT, R11, 0x2, !P0 ;  /* 0x000000020b00780c */ /* 0x000fe40004701070 */
[----:B------:R-:W-:Y:S02]  /*0a20*/  @P3 SHF.R.S32.HI R0, RZ, 0x1, R0 ;  /* 0x00000001ff003819 */ /* 0x000fe40000011400 */
[----:B0-----:R-:W-:Y:S02]  /*0a30*/  ISETP.EQ.U32.AND P1, PT, R3, 0x1, PT ;  /* 0x000000010300780c */ /* 0x001fe40003f22070 */
[----:B------:R-:W-:Y:S01]  /*0a40*/  SEL R3, RZ, 0x1, !P0 ;  /* 0x00000001ff037807 */ /* 0x000fe20004000000 */
[----:B------:R0:W2:Y:S01]  /*0a50*/  @!UP1 SYNCS.EXCH.64 URZ, [UR14+0x138], UR4 ;  /* 0x000138040e3f95b2 */ /* 0x0000a20008000100 */
[----:B------:R-:W-:Y:S01]  /*0a60*/  NOP ;  /* 0x0000000000007918 */ /* 0x000fe20000000000 */
[----:B0-----:R-:W-:Y:S01]  /*0a70*/  UIMAD UR4, UR23, UR10, UR9 ;  /* 0x0000000a170472a4 */ /* 0x001fe2000f8e0209 */
[----:B------:R0:W3:Y:S05]  /*0a80*/  @!UP2 SYNCS.EXCH.64 URZ, [UR15+0x110], UR12 ;  /* 0x0001100c0f3fa5b2 */ /* 0x0000ea0008000100 */
[----:B------:R-:W-:-:S04]  /*0a90*/  @P3 ISETP.NE.AND P4, PT, R0, UR4, PT ;  /* 0x0000000400003c0c */ /* 0x000fc8000bf85270 */
[----:B------:R-:W-:-:S04]  /*0aa0*/  @P3 SEL R10, RZ, 0x1, P4 ;  /* 0x00000001ff0a3807 */ /* 0x000fc80002000000 */
[----:B------:R-:W-:Y:S01]  /*0ab0*/  LOP3.LUT R10, R10, R3, RZ, 0xc0, !PT ;  /* 0x000000030a0a7212 */ /* 0x000fe200078ec0ff */
[----:B------:R0:W4:Y:S01]  /*0ac0*/  @!UP3 SYNCS.EXCH.64 URZ, [UR15+0x118], UR12 ;  /* 0x0001180c0f3fb5b2 */ /* 0x0001220008000100 */
[----:B------:R0:W0:Y:S01]  /*0ad0*/  @!UP4 SYNCS.EXCH.64 URZ, [UR15+0x120], UR12 ;  /* 0x0001200c0f3fc5b2 */ /* 0x0000220008000100 */
[----:B------:R0:W0:Y:S01]  /*0ae0*/  @!UP5 SYNCS.EXCH.64 URZ, [UR15+0x128], UR12 ;  /* 0x0001280c0f3fd5b2 */ /* 0x0000220008000100 */
[----:B------:R-:W-:Y:S01]  /*0af0*/  NOP ;  /* 0x0000000000007918 */ /* 0x000fe20000000000 */
[----:B-1----:R-:W-:Y:S05]  /*0b00*/  @!P1 BRA `(.L_x_4) ;  /* 0x0000000000089947 */ /* 0x002fea0003800000 */
[----:B0-234-:R-:W-:Y:S01]  /*0b10*/  UCGABAR_ARV ;  /* 0x00000000000079c7 */ /* 0x01dfe20008000000 */
[----:B------:R-:W-:Y:S05]  /*0b20*/  BRA `(.L_x_5) ;  /* 0x0000000000047947 */ /* 0x000fea0003800000 */
.L_x_4:
[----:B0-234-:R-:W-:Y:S01]  /*0b30*/  NOP ;  /* 0x0000000000007918 */ /* 0x01dfe20000000000 */
.L_x_5:
[----:B------:R-:W-:Y:S01]  /*0b40*/  ULDC.64 UR4, c[0x0][0x598] ;  /* 0x0001660000047ab9 */ /* 0x000fe20000000a00 */
[----:B------:R-:W-:Y:S01]  /*0b50*/  ULDC.64 UR16, c[0x0][0x208] ;  /* 0x0000820000107ab9 */ /* 0x000fe20000000a00 */
[----:B------:R-:W-:-:S04]  /*0b60*/  ISETP.NE.U32.AND P0, PT, RZ, UR4, PT ;  /* 0x00000004ff007c0c */ /* 0x000fc8000bf05070 */
[----:B------:R-:W-:-:S13]  /*0b70*/  ISETP.NE.AND.EX P0, PT, RZ, UR5, PT, P0 ;  /* 0x00000005ff007c0c */ /* 0x000fda000bf05300 */
[----:B------:R-:W-:Y:S05]  /*0b80*/  @!P0 BRA `(.L_x_6) ;  /* 0x00000000001c8947 */ /* 0x000fea0003800000 */
[----:B------:R-:W0:Y:S02]  /*0b90*/  LDC.64 R2, c[0x0][0x598] ;  /* 0x00016600ff027b82 */ /* 0x000e240000000a00 */
[----:B0-----:R-:W2:Y:S02]  /*0ba0*/  LDG.E.64 R2, desc[UR16][R2.64] ;  /* 0x0000001002027981 */ /* 0x001ea4000c1e1b00 */
[----:B--2---:R-:W-:-:S04]  /*0bb0*/  ISETP.NE.U32.AND P0, PT, R2, RZ, PT ;  /* 0x000000ff0200720c */ /* 0x004fc80003f05070 */
[----:B------:R-:W-:-:S13]  /*0bc0*/  ISETP.NE.AND.EX P0, PT, R3, RZ, PT, P0 ;  /* 0x000000ff0300720c */ /* 0x000fda0003f05300 */
[----:B------:R-:W-:Y:S05]  /*0bd0*/  @!P0 BRA `(.L_x_6) ;  /* 0x0000000000088947 */ /* 0x000fea0003800000 */
[----:B------:R0:W5:Y:S01]  /*0be0*/  LD.E R9, desc[UR16][R2.64] ;  /* 0x0000001002097980 */ /* 0x000162000c101900 */
[----:B------:R-:W-:Y:S05]  /*0bf0*/  BRA `(.L_x_7) ;  /* 0x0000000000207947 */ /* 0x000fea0003800000 */
.L_x_6:
[----:B------:R-:W-:Y:S02]  /*0c00*/  ULDC.64 UR4, c[0x0][0x588] ;  /* 0x0001620000047ab9 */ /* 0x000fe40000000a00 */
[----:B------:R-:W-:-:S04]  /*0c10*/  ISETP.NE.U32.AND P0, PT, RZ, UR4, PT ;  /* 0x00000004ff007c0c */ /* 0x000fc8000bf05070 */
[----:B------:R-:W-:-:S13]  /*0c20*/  ISETP.NE.AND.EX P0, PT, RZ, UR5, PT, P0 ;  /* 0x00000005ff007c0c */ /* 0x000fda000bf05300 */
[----:B------:R-:W-:Y:S05]  /*0c30*/  @!P0 BRA `(.L_x_8) ;  /* 0x00000000000c8947 */ /* 0x000fea0003800000 */
[----:B------:R-:W0:Y:S02]  /*0c40*/  LDC.64 R2, c[0x0][0x588] ;  /* 0x00016200ff027b82 */ /* 0x000e240000000a00 */
[----:B0-----:R1:W5:Y:S01]  /*0c50*/  LDG.E R9, desc[UR16][R2.64] ;  /* 0x0000001002097981 */ /* 0x001362000c1e1900 */
[----:B------:R-:W-:Y:S05]  /*0c60*/  BRA `(.L_x_7) ;  /* 0x0000000000047947 */ /* 0x000fea0003800000 */
.L_x_8:
[----:B------:R-:W2:Y:S02]  /*0c70*/  LDC R9, c[0x0][0x580] ;  /* 0x00016000ff097b82 */ /* 0x000ea40000000800 */
.L_x_7:
[----:B------:R-:W-:Y:S02]  /*0c80*/  ULDC.64 UR4, c[0x0][0x5a0] ;  /* 0x0001680000047ab9 */ /* 0x000fe40000000a00 */
[----:B------:R-:W-:-:S04]  /*0c90*/  ISETP.NE.U32.AND P0, PT, RZ, UR4, PT ;  /* 0x00000004ff007c0c */ /* 0x000fc8000bf05070 */
[----:B------:R-:W-:-:S13]  /*0ca0*/  ISETP.NE.AND.EX P0, PT, RZ, UR5, PT, P0 ;  /* 0x00000005ff007c0c */ /* 0x000fda000bf05300 */
[----:B------:R-:W-:Y:S05]  /*0cb0*/  @!P0 BRA `(.L_x_9) ;  /* 0x00000000001c8947 */ /* 0x000fea0003800000 */
[----:B01----:R-:W0:Y:S02]  /*0cc0*/  LDC.64 R2, c[0x0][0x5a0] ;  /* 0x00016800ff027b82 */ /* 0x003e240000000a00 */
[----:B0-----:R-:W3:Y:S02]  /*0cd0*/  LDG.E.64 R2, desc[UR16][R2.64] ;  /* 0x0000001002027981 */ /* 0x001ee4000c1e1b00 */
[----:B---3--:R-:W-:-:S04]  /*0ce0*/  ISETP.NE.U32.AND P0, PT, R2, RZ, PT ;  /* 0x000000ff0200720c */ /* 0x008fc80003f05070 */
[----:B------:R-:W-:-:S13]  /*0cf0*/  ISETP.NE.AND.EX P0, PT, R3, RZ, PT, P0 ;  /* 0x000000ff0300720c */ /* 0x000fda0003f05300 */
[----:B------:R-:W-:Y:S05]  /*0d00*/  @!P0 BRA `(.L_x_9) ;  /* 0x0000000000088947 */ /* 0x000fea0003800000 */
[----:B------:R0:W5:Y:S01]  /*0d10*/  LD.E R8, desc[UR16][R2.64] ;  /* 0x0000001002087980 */ /* 0x000162000c101900 */
[----:B------:R-:W-:Y:S05]  /*0d20*/  BRA `(.L_x_10) ;  /* 0x0000000000207947 */ /* 0x000fea0003800000 */
.L_x_9:
[----:B------:R-:W-:Y:S02]  /*0d30*/  ULDC.64 UR4, c[0x0][0x590] ;  /* 0x0001640000047ab9 */ /* 0x000fe40000000a00 */
[----:B------:R-:W-:-:S04]  /*0d40*/  ISETP.NE.U32.AND P0, PT, RZ, UR4, PT ;  /* 0x00000004ff007c0c */ /* 0x000fc8000bf05070 */
[----:B------:R-:W-:-:S13]  /*0d50*/  ISETP.NE.AND.EX P0, PT, RZ, UR5, PT, P0 ;  /* 0x00000005ff007c0c */ /* 0x000fda000bf05300 */
[----:B------:R-:W-:Y:S05]  /*0d60*/  @!P0 BRA `(.L_x_11) ;  /* 0x00000000000c8947 */ /* 0x000fea0003800000 */
[----:B01----:R-:W0:Y:S02]  /*0d70*/  LDC.64 R2, c[0x0][0x590] ;  /* 0x00016400ff027b82 */ /* 0x003e240000000a00 */
[----:B0-----:R1:W5:Y:S01]  /*0d80*/  LDG.E R8, desc[UR16][R2.64] ;  /* 0x0000001002087981 */ /* 0x001362000c1e1900 */
[----:B------:R-:W-:Y:S05]  /*0d90*/  BRA `(.L_x_10) ;  /* 0x0000000000047947 */ /* 0x000fea0003800000 */
.L_x_11:
[----:B------:R-:W3:Y:S02]  /*0da0*/  LDC R8, c[0x0][0x584] ;  /* 0x00016100ff087b82 */ /* 0x000ee40000000800 */
.L_x_10:
[----:B------:R-:W-:Y:S01]  /*0db0*/  ULDC UR4, c[0x0][0x65c] ;  /* 0x0001970000047ab9 */ /* 0x000fe20000000800 */
[----:B01----:R-:W0:Y:S01]  /*0dc0*/  LDC.64 R2, c[0x0][0x650] ;  /* 0x00019400ff027b82 */ /* 0x003e220000000a00 */
[----:B------:R-:W-:Y:S01]  /*0dd0*/  UISETP.NE.AND UP2, UPT, UR4, 0x1, UPT ;  /* 0x000000010400788c */ /* 0x000fe2000bf45270 */
[----:B------:R-:W-:Y:S01]  /*0de0*/  PRMT R14, RZ, 0x7610, R14 ;  /* 0x00007610ff0e7816 */ /* 0x000fe2000000000e */
[----:B------:R-:W-:Y:S01]  /*0df0*/  UISETP.NE.AND UP0, UPT, UR20, 0x2, UPT ;  /* 0x000000021400788c */ /* 0x000fe2000bf05270 */
[----:B------:R-:W-:Y:S02]  /*0e00*/  IMAD.MOV.U32 R5, RZ, RZ, -0x1 ;  /* 0xffffffffff057424 */ /* 0x000fe400078e00ff */
[----:B------:R-:W-:-:S06]  /*0e10*/  IMAD.MOV.U32 R4, RZ, RZ, -0x1 ;  /* 0xffffffffff047424 */ /* 0x000fcc00078e00ff */
[----:B------:R-:W-:Y:S01]  /*0e20*/  @UP2 ULDC UR18, c[0x0][0x10] ;  /* 0x0000040000122ab9 */ /* 0x000fe20000000800 */
[----:B------:R-:W-:Y:S01]  /*0e30*/  @UP2 UMOV UR4, UR9 ;  /* 0x0000000900042c82 */ /* 0x000fe20008000000 */
[----:B------:R-:W-:Y:S01]  /*0e40*/  @UP2 UMOV UR5, URZ ;  /* 0x0000003f00052c82 */ /* 0x000fe20008000000 */
[----:B------:R-:W-:Y:S01]  /*0e50*/  @!UP2 ULDC UR14, c[0x0][0xc] ;  /* 0x00000300000eaab9 */ /* 0x000fe20000000800 */
[----:B------:R-:W-:Y:S01]  /*0e60*/  @UP2 UIMAD.WIDE.U32 UR18, UR11, UR18, UR4 ;  /* 0x000000120b1222a5 */ /* 0x000fe2000f8e0004 */
[----:B------:R-:W-:Y:S02]  /*0e70*/  ULDC UR12, c[0x0][0xc] ;  /* 0x00000300000c7ab9 */ /* 0x000fe40000000800 */
[----:B------:R-:W-:Y:S01]  /*0e80*/  @UP2 UMOV UR4, URZ ;  /* 0x0000003f00042c82 */ /* 0x000fe20008000000 */
[----:B------:R-:W-:Y:S01]  /*0e90*/  UMOV UR5, URZ ;  /* 0x0000003f00057c82 */ /* 0x000fe20008000000 */
[----:B------:R-:W-:Y:S01]  /*0ea0*/  @UP2 UIADD3 UR19, UR19, UR4, URZ ;  /* 0x0000000413132290 */ /* 0x000fe2000fffe03f */
[----:B------:R-:W-:-:S02]  /*0eb0*/  ULDC UR13, c[0x0][0x10] ;  /* 0x00000400000d7ab9 */ /* 0x000fc40000000800 */
[----:B------:R-:W-:Y:S01]  /*0ec0*/  UMOV UR4, UR11 ;  /* 0x0000000b00047c82 */ /* 0x000fe20008000000 */
[----:B------:R-:W-:Y:S02]  /*0ed0*/  UIMAD.WIDE.U32 UR12, UR12, UR13, URZ ;  /* 0x0000000d0c0c72a5 */ /* 0x000fe4000f8e003f */
[----:B------:R-:W-:Y:S01]  /*0ee0*/  @!UP2 UIMAD.WIDE.U32 UR4, UR9, UR14, UR4 ;  /* 0x0000000e0904a2a5 */ /* 0x000fe2000f8e0004 */
[----:B------:R-:W-:Y:S02]  /*0ef0*/  ULDC UR11, c[0x0][0x14] ;  /* 0x00000500000b7ab9 */ /* 0x000fe40000000800 */
[----:B------:R-:W-:Y:S02]  /*0f00*/  UIMAD.WIDE.U32 UR14, UR12, UR11, URZ ;  /* 0x0000000b0c0e72a5 */ /* 0x000fe4000f8e003f */
[----:B------:R-:W-:Y:S02]  /*0f10*/  UIMAD UR13, UR13, UR11, URZ ;  /* 0x0000000b0d0d72a4 */ /* 0x000fe4000f8e023f */
[----:B------:R-:W-:Y:S01]  /*0f20*/  @!UP2 UMOV UR18, UR4 ;  /* 0x000000040012ac82 */ /* 0x000fe20008000000 */
[----:B------:R-:W-:Y:S01]  /*0f30*/  @!UP2 UMOV UR19, UR5 ;  /* 0x000000050013ac82 */ /* 0x000fe20008000000 */
[----:B------:R-:W-:-:S02]  /*0f40*/  UIADD3 UR13, UR15, UR13, URZ ;  /* 0x0000000d0f0d7290 */ /* 0x000fc4000fffe03f */
[----:B------:R-:W-:-:S04]  /*0f50*/  UIADD3 UR4, UP1, UR18, UR14, URZ ;  /* 0x0000000e12047290 */ /* 0x000fc8000ff3e03f */
[----:B------:R-:W-:Y:S02]  /*0f60*/  UIADD3.X UR5, UR19, UR13, URZ, UP1, !UPT ;  /* 0x0000000d13057290 */ /* 0x000fe40008ffe43f */
[----:B------:R-:W-:Y:S02]  /*0f70*/  USEL UR4, UR4, UR18, !UP0 ;  /* 0x0000001204047287 */ /* 0x000fe4000c000000 */
[----:B------:R-:W-:-:S04]  /*0f80*/  USEL UR5, UR5, UR19, !UP0 ;  /* 0x0000001305057287 */ /* 0x000fc8000c000000 */
[----:B0-----:R-:W-:Y:S01]  /*0f90*/  ISETP.LE.U32.AND P0, PT, R2, UR4, PT ;  /* 0x0000000402007c0c */ /* 0x001fe2000bf03070 */
[----:B------:R-:W-:Y:S02]  /*0fa0*/  IMAD.U32 R2, RZ, RZ, UR4 ;  /* 0x00000004ff027e24 */ /* 0x000fe4000f8e00ff */
[----:B------:R-:W-:-:S05]  /*0fb0*/  IMAD.U32 R0, RZ, RZ, UR5 ;  /* 0x00000005ff007e24 */ /* 0x000fca000f8e00ff */
[----:B------:R-:W-:Y:S01]  /*0fc0*/  ISETP.GE.U32.AND.EX P0, PT, R0, R3, PT, P0 ;  /* 0x000000030000720c */ /* 0x000fe20003f06100 */
[----:B------:R-:W-:Y:S02]  /*0fd0*/  IMAD.U32 R3, RZ, RZ, UR5 ;  /* 0x00000005ff037e24 */ /* 0x000fe4000f8e00ff */
[----:B------:R-:W-:-:S10]  /*0fe0*/  IMAD.MOV.U32 R0, RZ, RZ, -0x1 ;  /* 0xffffffffff007424 */ /* 0x000fd400078e00ff */
[----:B------:R-:W-:Y:S05]  /*0ff0*/  @P0 BRA `(.L_x_12) ;  /* 0x0000000400480947 */ /* 0x000fea0003800000 */
[----:B------:R-:W-:Y:S01]  /*1000*/  ULDC.64 UR24, c[0x0][0x628] ;  /* 0x00018a0000187ab9 */ /* 0x000fe20000000a00 */
[C---:B------:R-:W-:Y:S01]  /*1010*/  R2UR UR27, R2.reuse ;  /* 0x00000000021b72ca */ /* 0x040fe200000e0000 */
[----:B------:R-:W-:Y:S01]  /*1020*/  ULDC UR26, c[0x0][0x630] ;  /* 0x00018c00001a7ab9 */ /* 0x000fe20000000800 */
[----:B------:R-:W-:Y:S02]  /*1030*/  ISETP.NE.U32.AND P0, PT, RZ, UR24, PT ;  /* 0x00000018ff007c0c */ /* 0x000fe4000bf05070 */
[----:B------:R-:W-:Y:S02]  /*1040*/  R2UR UR4, R2 ;  /* 0x00000000020472ca */ /* 0x000fe400000e0000 */
[----:B------:R-:W-:Y:S02]  /*1050*/  ISETP.NE.AND.EX P0, PT, RZ, UR25, PT, P0 ;  /* 0x00000019ff007c0c */ /* 0x000fe4000bf05300 */
[----:B------:R-:W-:-:S11]  /*1060*/  R2UR UR5, R3 ;  /* 0x00000000030572ca */ /* 0x000fd600000e0000 */
[----:B------:R-:W-:Y:S05]  /*1070*/  @!P0 BRA `(.L_x_13) ;  /* 0x0000000000308947 */ /* 0x000fea0003800000 */
[----:B------:R-:W-:Y:S01]  /*1080*/  R2UR UR4, R2 ;  /* 0x00000000020472ca */ /* 0x000fe200000e0000 */
[----:B------:R-:W-:Y:S01]  /*1090*/  ULDC UR11, c[0x0][0x634] ;  /* 0x00018d00000b7ab9 */ /* 0x000fe20000000800 */
[----:B------:R-:W-:-:S11]  /*10a0*/  R2UR UR12, R3 ;  /* 0x00000000030c72ca */ /* 0x000fd600000e0000 */
[----:B------:R-:W-:-:S04]  /*10b0*/  UIADD3 UR11, UP1, UR4, UR11, URZ ;  /* 0x0000000b040b7290 */ /* 0x000fc8000ff3e03f */
[----:B------:R-:W-:-:S04]  /*10c0*/  UIADD3.X UR12, URZ, UR12, URZ, UP1, !UPT ;  /* 0x0000000c3f0c7290 */ /* 0x000fc80008ffe43f */
[----:B------:R-:W-:-:S04]  /*10d0*/  UIMAD.WIDE.U32 UR4, UR12, UR24, URZ ;  /* 0x000000180c0472a5 */ /* 0x000fc8000f8e003f */
[----:B------:R-:W-:Y:S02]  /*10e0*/  UIMAD.WIDE.U32 UR18, UP1, UR11, UR25, UR4 ;  /* 0x000000190b1272a5 */ /* 0x000fe4000f820004 */
[----:B------:R-:W-:Y:S02]  /*10f0*/  UIMAD.WIDE.U32 UR4, UR11, UR24, URZ ;  /* 0x000000180b0472a5 */ /* 0x000fe4000f8e003f */
[----:B------:R-:W-:Y:S02]  /*1100*/  UIADD3.X UR21, URZ, URZ, URZ, UP1, !UPT ;  /* 0x0000003f3f157290 */ /* 0x000fe40008ffe43f */
[----:B------:R-:W-:Y:S01]  /*1110*/  UIADD3 URZ, UP1, UR5, UR18, URZ ;  /* 0x00000012053f7290 */ /* 0x000fe2000ff3e03f */
[----:B------:R-:W-:-:S03]  /*1120*/  UMOV UR20, UR19 ;  /* 0x0000001300147c82 */ /* 0x000fc60008000000 */
[----:B------:R-:W-:-:S12]  /*1130*/  UIMAD.WIDE.U32.X UR4, UR12, UR25, UR20, UP1 ;  /* 0x000000190c0472a5 */ /* 0x000fd800088e0414 */
.L_x_13:
[----:B------:R-:W-:Y:S01]  /*1140*/  USHF.R.U64 UR4, UR4, UR26, UR5 ;  /* 0x0000001a04047299 */ /* 0x000fe20008001205 */
[----:B------:R-:W-:Y:S01]  /*1150*/  R2UR UR19, R3 ;  /* 0x00000000031372ca */ /* 0x000fe200000e0000 */
[----:B------:R-:W-:Y:S02]  /*1160*/  USHF.R.U32.HI UR5, URZ, UR26, UR5 ;  /* 0x0000001a3f057299 */ /* 0x000fe40008011605 */
[----:B------:R-:W-:Y:S01]  /*1170*/  UIADD3 UR12, UP1, URZ, -UR4, URZ ;  /* 0x800000043f0c7290 */ /* 0x000fe2000ff3e03f */
[----:B------:R-:W-:Y:S01]  /*1180*/  ULDC.64 UR20, c[0x0][0x620] ;  /* 0x0001880000147ab9 */ /* 0x000fe20000000a00 */
[----:B------:R-:W-:Y:S02]  /*1190*/  UMOV UR18, UR27 ;  /* 0x0000001b00127c82 */ /* 0x000fe40008000000 */
[----:B------:R-:W-:Y:S01]  /*11a0*/  UIADD3.X UR5, URZ, ~UR5, URZ, UP1, !UPT ;  /* 0x800000053f057290 */ /* 0x000fe20008ffe43f */
[----:B------:R-:W-:Y:S01]  /*11b0*/  ULDC UR11, c[0x0][0x618] ;  /* 0x00018600000b7ab9 */ /* 0x000fe20000000800 */
[----:B------:R-:W-:-:S02]  /*11c0*/  @UP2 UIMAD UR7, UR23, UR10, UR9 ;  /* 0x0000000a170722a4 */ /* 0x000fc4000f8e0209 */
[----:B------:R-:W-:Y:S02]  /*11d0*/  UIMAD UR5, UR5, UR20, URZ ;  /* 0x00000014050572a4 */ /* 0x000fe4000f8e023f */
[----:B------:R-:W-:Y:S02]  /*11e0*/  UIMAD.WIDE.U32 UR18, UR12, UR20, UR18 ;  /* 0x000000140c1272a5 */ /* 0x000fe4000f8e0012 */
[----:B------:R-:W-:Y:S01]  /*11f0*/  UIMAD UR12, UR12, UR21, UR5 ;  /* 0x000000150c0c72a4 */ /* 0x000fe2000f8e0205 */
[----:B------:R-:W-:Y:S01]  /*1200*/  ULDC UR20, c[0x0][0x608] ;  /* 0x0001820000147ab9 */ /* 0x000fe20000000800 */
[----:B------:R-:W-:Y:S02]  /*1210*/  ULDC UR28, c[0x0][0x658] ;  /* 0x00019600001c7ab9 */ /* 0x000fe40000000800 */
[----:B------:R-:W-:Y:S01]  /*1220*/  UIADD3 UR12, UR19, UR12, URZ ;  /* 0x0000000c130c7290 */ /* 0x000fe2000fffe03f */
[----:B------:R-:W-:Y:S01]  /*1230*/  UMOV UR9, 0xffffffff ;  /* 0xffffffff00097882 */ /* 0x000fe20000000000 */
[----:B------:R-:W-:-:S02]  /*1240*/  ULDC UR5, c[0x0][0x600] ;  /* 0x0001800000057ab9 */ /* 0x000fc40000000800 */
[----:B------:R-:W-:Y:S02]  /*1250*/  USHF.R.U64 UR27, UR18, UR11, UR12 ;  /* 0x0000000b121b7299 */ /* 0x000fe4000800120c */
[----:B------:R-:W-:Y:S02]  /*1260*/  USHF.R.U32.HI UR12, URZ, UR11, UR12 ;  /* 0x0000000b3f0c7299 */ /* 0x000fe4000801160c */
[----:B------:R-:W-:Y:S01]  /*1270*/  USHF.L.U32 UR9, UR9, UR28, URZ ;  /* 0x0000001c09097299 */ /* 0x000fe2000800063f */
[----:B------:R-:W-:Y:S01]  /*1280*/  ULDC.64 UR10, c[0x0][0x640] ;  /* 0x00019000000a7ab9 */ /* 0x000fe20000000a00 */
[----:B------:R-:W-:Y:S01]  /*1290*/  USHF.R.U64 UR32, UR27, UR20, UR12 ;  /* 0x000000141b207299 */ /* 0x000fe2000800120c */
[----:B------:R-:W-:Y:S01]  /*12a0*/  ISETP.NE.U32.AND P0, PT, RZ, UR10, PT ;  /* 0x0000000aff007c0c */ /* 0x000fe2000bf05070 */
[----:B------:R-:W-:Y:S02]  /*12b0*/  USHF.R.U32.HI UR12, URZ, UR20, UR12 ;  /* 0x000000143f0c7299 */ /* 0x000fe4000801160c */
[----:B------:R-:W-:Y:S01]  /*12c0*/  UIADD3 UR26, UR5, -0x1, URZ ;  /* 0xffffffff051a7890 */ /* 0x000fe2000fffe03f */
[----:B------:R-:W-:Y:S01]  /*12d0*/  ISETP.NE.AND.EX P0, PT, RZ, UR11, PT, P0 ;  /* 0x0000000bff007c0c */ /* 0x000fe2000bf05300 */
[----:B------:R-:W-:-:S02]  /*12e0*/  USHF.R.U64 UR33, UR32, UR28, UR12 ;  /* 0x0000001c20217299 */ /* 0x000fc4000800120c */
[----:B------:R-:W-:Y:S02]  /*12f0*/  USHF.R.U32.HI UR18, URZ, UR28, UR12 ;  /* 0x0000001c3f127299 */ /* 0x000fe4000801160c */
[----:B------:R-:W-:Y:S01]  /*1300*/  ULOP3.LUT UR12, URZ, UR9, URZ, 0x33, !UPT ;  /* 0x000000093f0c7292 */ /* 0x000fe2000f8e333f */
[----:B------:R-:W-:Y:S01]  /*1310*/  ULDC UR29, c[0x0][0x648] ;  /* 0x00019200001d7ab9 */ /* 0x000fe20000000800 */
[----:B------:R-:W-:Y:S01]  /*1320*/  ULDC UR30, c[0x0][0x638] ;  /* 0x00018e00001e7ab9 */ /* 0x000fe20000000800 */
[----:B------:R-:W-:Y:S01]  /*1330*/  UMOV UR31, 0x1 ;  /* 0x00000001001f7882 */ /* 0x000fe20000000000 */
[----:B------:R-:W-:-:S04]  /*1340*/  UMOV UR9, UR33 ;  /* 0x0000002100097c82 */ /* 0x000fc80008000000 */
[----:B------:R-:W-:Y:S05]  /*1350*/  @!P0 BRA `(.L_x_14) ;  /* 0x0000000000308947 */ /* 0x000fea0003800000 */
[----:B------:R-:W-:Y:S02]  /*1360*/  ULDC UR9, c[0x0][0x64c] ;  /* 0x0001930000097ab9 */ /* 0x000fe40000000800 */
        /* <DEDUP_REMOVED lines=8> */
[----:B------:R-:W-:-:S07]  /*13f0*/  UIMAD.WIDE.U32.X UR10, UR23, UR11, UR24, UP1 ;  /* 0x0000000b170a72a5 */ /* 0x000fce00088e0418 */
[----:B------:R-:W-:Y:S01]  /*1400*/  UMOV UR9, UR10 ;  /* 0x0000000a00097c82 */ /* 0x000fe20008000000 */
[----:B------:R-:W-:-:S05]  /*1410*/  UMOV UR18, UR11 ;  /* 0x0000000b00127c82 */ /* 0x000fca0008000000 */
.L_x_14:
[----:B------:R-:W-:Y:S01]  /*1420*/  USHF.R.U64 UR10, UR9, UR29, UR18 ;  /* 0x0000001d090a7299 */ /* 0x000fe20008001212 */
[----:B------:R-:W-:Y:S01]  /*1430*/  IMAD.MOV.U32 R14, RZ, RZ, 0x1 ;  /* 0x00000001ff0e7424 */ /* 0x000fe200078e00ff */
[----:B------:R-:W-:Y:S01]  /*1440*/  USHF.L.U32 UR9, UR31, UR28, URZ ;  /* 0x0000001c1f097299 */ /* 0x000fe2000800063f */
[----:B------:R-:W-:Y:S01]  /*1450*/  IMAD.U32 R0, RZ, RZ, UR4 ;  /* 0x00000004ff007e24 */ /* 0x000fe2000f8e00ff */
[----:B------:R-:W-:Y:S02]  /*1460*/  ULOP3.LUT UR12, UR32, UR12, URZ, 0xc0, !UPT ;  /* 0x0000000c200c7292 */ /* 0x000fe4000f8ec03f */
[----:B------:R-:W-:Y:S02]  /*1470*/  UIADD3 UR11, -UR10, URZ, URZ ;  /* 0x0000003f0a0b7290 */ /* 0x000fe4000fffe13f */
[----:B------:R-:W-:Y:S02]  /*1480*/  UIMAD UR12, UR9, UR10, UR12 ;  /* 0x0000000a090c72a4 */ /* 0x000fe4000f8e020c */
[----:B------:R-:W-:-:S02]  /*1490*/  ULOP3.LUT UR26, UR27, UR26, URZ, 0xc0, !UPT ;  /* 0x0000001a1b1a7292 */ /* 0x000fc4000f8ec03f */
[----:B------:R-:W-:Y:S01]  /*14a0*/  UIMAD UR9, UR11, UR30, UR33 ;  /* 0x0000001e0b0972a4 */ /* 0x000fe2000f8e0221 */
[----:B------:R-:W-:Y:S02]  /*14b0*/  ULDC UR10, c[0x0][0x610] ;  /* 0x00018400000a7ab9 */ /* 0x000fe40000000800 */
[----:B------:R-:W-:Y:S02]  /*14c0*/  UIMAD UR7, UR12, UR10, UR7 ;  /* 0x0000000a0c0772a4 */ /* 0x000fe4000f8e0207 */
[----:B------:R-:W-:-:S04]  /*14d0*/  UIMAD UR9, UR9, UR5, UR26 ;  /* 0x00000005090972a4 */ /* 0x000fc8000f8e021a */
[----:B------:R-:W-:Y:S02]  /*14e0*/  USEL UR5, UR9, UR7, !UP2 ;  /* 0x0000000709057287 */ /* 0x000fe4000d000000 */
[----:B------:R-:W-:-:S04]  /*14f0*/  USEL UR7, UR7, UR9, !UP2 ;  /* 0x0000000907077287 */ /* 0x000fc8000d000000 */
[----:B------:R-:W-:Y:S02]  /*1500*/  IMAD.U32 R4, RZ, RZ, UR5 ;  /* 0x00000005ff047e24 */ /* 0x000fe4000f8e00ff */
[----:B------:R-:W-:-:S07]  /*1510*/  IMAD.U32 R5, RZ, RZ, UR7 ;  /* 0x00000007ff057e24 */ /* 0x000fce000f8e00ff */
.L_x_12:
[----:B------:R-:W-:Y:S05]  /*1520*/  @!P1 BRA `(.L_x_15) ;  /* 0x00000000000c9947 */ /* 0x000fea0003800000 */
[----:B------:R-:W-:Y:S01]  /*1530*/  UCGABAR_WAIT ;  /* 0x0000000000007dc7 */ /* 0x000fe20008000000 */
[----:B------:R-:W-:Y:S01]  /*1540*/  CCTL.IVALL ;  /* 0x00000000ff00798f */ /* 0x000fe20002000000 */
[----:B------:R-:W-:Y:S05]  /*1550*/  BRA `(.L_x_16) ;  /* 0x0000000000047947 */ /* 0x000fea0003800000 */
.L_x_15:
[----:B------:R-:W-:Y:S06]  /*1560*/  BAR.SYNC.DEFER_BLOCKING 0x0 ;  /* 0x0000000000007b1d */ /* 0x000fec0000010000 */
.L_x_16:
[----:B------:R-:W-:Y:S02]  /*1570*/  ULDC UR4, c[0x0][0x28c] ;  /* 0x0000a30000047ab9 */ /* 0x000fe40000000800 */
[----:B------:R-:W-:-:S04]  /*1580*/  UIADD3 UR4, UR4, 0x3f, URZ ;  /* 0x0000003f04047890 */ /* 0x000fc8000fffe03f */
[----:B------:R-:W-:-:S04]  /*1590*/  USHF.R.S32.HI UR5, URZ, 0x1f, UR4 ;  /* 0x0000001f3f057899 */ /* 0x000fc80008011404 */
[----:B------:R-:W-:-:S04]  /*15a0*/  ULEA.HI UR5, UR5, UR4, URZ, 0x6 ;  /* 0x0000000405057291 */ /* 0x000fc8000f8f303f */
[----:B------:R-:W-:Y:S01]  /*15b0*/  USHF.R.S32.HI UR7, URZ, 0x6, UR5 ;  /* 0x000000063f077899 */ /* 0x000fe20008011405 */
[----:B------:R-:W-:Y:S11]  /*15c0*/  @!P2 BRA `(.L_x_17) ;  /* 0x0000008c0060a947 */ /* 0x000ff60003800000 */
[----:B------:R-:W-:-:S06]  /*15d0*/  UISETP.GT.U32.AND UP1, UPT, UR22, 0x1, UPT ;  /* 0x000000011600788c */ /* 0x000fcc000bf24070 */
[----:B------:R-:W-:-:S13]  /*15e0*/  PLOP3.LUT P0, PT, PT, PT, UP1, 0x80, 0x0 ;  /* 0x000000000000781c */ /* 0x000fda0003f0f018 */
[----:B------:R-:W-:Y:S05]  /*15f0*/  @P0 EXIT ;  /* 0x000000000000094d */ /* 0x000fea0003800000 */
.L_x_18:
[----:B------:R-:W-:-:S08]  /*1600*/  NOP ;  /* 0x0000000000007918 */ /* 0x000fd00000000000 */
[----:B------:R-:W0:Y:S02]  /*1610*/  USETMAXREG.TRY_ALLOC.CTAPOOL UP1, 0xe8 ;  /* 0x000000e8000079c8 */ /* 0x000e240008020600 */
[----:B0-----:R-:W-:-:S13]  /*1620*/  PLOP3.LUT P0, PT, PT, PT, UP1, 0x80, 0x0 ;  /* 0x000000000000781c */ /* 0x001fda0003f0f018 */
[----:B------:R-:W-:Y:S05]  /*1630*/  @!P0 BRA `(.L_x_18) ;  /* 0xfffffffc00f08947 */ /* 0x000fea000383ffff */
[----:B------:R-:W-:-:S13]  /*1640*/  LOP3.LUT P0, RZ, R14, 0xff, RZ, 0xc0, !PT ;  /* 0x000000ff0eff7812 */ /* 0x000fda000780c0ff */
[----:B------:R-:W-:Y:S05]  /*1650*/  @!P0 EXIT ;  /* 0x000000000000894d */ /* 0x000fea0003800000 */
[----:B------:R-:W0:Y:S01]  /*1660*/  S2UR UR5, SR_CgaCtaId ;  /* 0x00000000000579c3 */ /* 0x000e220000008800 */
[CC--:B------:R-:W-:Y:S01]  /*1670*/  LEA.HI R6, R12.reuse, R7.reuse, RZ, 0x2 ;  /* 0x000000070c067211 */ /* 0x0c0fe200078f10ff */
[----:B------:R-:W-:Y:S01]  /*1680*/  UMOV UR21, 0x400 ;  /* 0x0000040000157882 */ /* 0x000fe20000000000 */
[----:B------:R-:W-:Y:S01]  /*1690*/  LEA.HI R16, R12, R7, RZ, 0x5 ;  /* 0x000000070c107211 */ /* 0x000fe200078f28ff */
[----:B------:R-:W-:Y:S01]  /*16a0*/  USHF.R.U32.HI UR4, URZ, 0x4, UR7 ;  /* 0x000000043f047899 */ /* 0x000fe20008011607 */
[--C-:B------:R-:W-:Y:S01]  /*16b0*/  SHF.R.S32.HI R15, RZ, 0x2, R6.reuse ;  /* 0x00000002ff0f7819 */ /* 0x100fe20000011406 */
[----:B------:R-:W-:Y:S01]  /*16c0*/  ULOP3.LUT UR20, UR7, 0xf, URZ, 0xc0, !UPT ;  /* 0x0000000f07147892 */ /* 0x000fe2000f8ec03f */
[----:B------:R-:W-:Y:S01]  /*16d0*/  SHF.R.S32.HI R14, RZ, 0x1f, R6 ;  /* 0x0000001fff0e7819 */ /* 0x000fe20000011406 */
[----:B------:R-:W-:Y:S01]  /*16e0*/  UISETP.LT.AND UP1, UPT, UR7, 0x1, UPT ;  /* 0x000000010700788c */ /* 0x000fe2000bf21270 */
[----:B------:R-:W-:Y:S01]  /*16f0*/  LOP3.LUT R6, R6, 0xfffffffc, RZ, 0xc0, !PT ;  /* 0xfffffffc06067812 */ /* 0x000fe200078ec0ff */
[----:B------:R-:W-:Y:S01]  /*1700*/  ULOP3.LUT UR4, UR4, 0x1, URZ, 0xc0, !UPT ;  /* 0x0000000104047892 */ /* 0x000fe2000f8ec03f */
[----:B------:R-:W-:Y:S01]  /*1710*/  LEA.HI R14, R14, R15, RZ, 0x3 ;  /* 0x0000000f0e0e7211 */ /* 0x000fe200078f18ff */
[----:B------:R-:W-:Y:S01]  /*1720*/  ULDC UR8, c[0x0][0x284] ;  /* 0x0000a10000087ab9 */ /* 0x000fe20000000800 */
[----:B------:R-:W-:Y:S01]  /*1730*/  USEL UR20, UR20, URZ, !UP0 ;  /* 0x0000003f14147287 */ /* 0x000fe2000c000000 */
[----:B------:R-:W-:Y:S01]  /*1740*/  IMAD.IADD R12, R7, 0x1, -R6 ;  /* 0x00000001070c7824 */ /* 0x000fe200078e0a06 */
[----:B------:R-:W-:Y:S01]  /*1750*/  LOP3.LUT R6, R14, 0xfffffff8, RZ, 0xc0, !PT ;  /* 0xfffffff80e067812 */ /* 0x000fe200078ec0ff */
[----:B------:R-:W-:Y:S01]  /*1760*/  VIADD R14, R13, 0xffffffff ;  /* 0xffffffff0d0e7836 */ /* 0x000fe20000000000 */
[----:B------:R-:W-:-:S02]  /*1770*/  USEL UR19, UR7, 0x1, UP1 ;  /* 0x0000000107137887 */ /* 0x000fc40008800000 */
[----:B------:R-:W-:Y:S01]  /*1780*/  UISETP.EQ.U32.AND UP0, UPT, UR4, 0x1, !UP0 ;  /* 0x000000010400788c */ /* 0x000fe2000c702070 */
[----:B------:R-:W-:Y:S01]  /*1790*/  IMAD.IADD R6, R15, 0x1, -R6 ;  /* 0x000000010f067824 */ /* 0x000fe200078e0a06 */
[C---:B------:R-:W-:Y:S01]  /*17a0*/  ISETP.NE.AND P0, PT, R14.reuse, RZ, PT ;  /* 0x000000ff0e00720c */ /* 0x040fe20003f05270 */
[----:B------:R-:W-:Y:S01]  /*17b0*/  IMAD.SHL.U32 R14, R14, 0x8, RZ ;  /* 0x000000080e0e7824 */ /* 0x000fe200078e00ff */
[----:B------:R-:W-:Y:S01]  /*17c0*/  SHF.R.S32.HI R15, RZ, 0x5, R16 ;  /* 0x00000005ff0f7819 */ /* 0x000fe20000011410 */
[----:B0-----:R-:W-:Y:S01]  /*17d0*/  ULEA UR21, UR5, UR21, 0x18 ;  /* 0x0000001505157291 */ /* 0x001fe2000f8ec03f */
[--C-:B------:R-:W-:Y:S01]  /*17e0*/  SHF.R.S32.HI R7, RZ, 0x1f, R6.reuse ;  /* 0x0000001fff077819 */ /* 0x100fe20000011406 */
[----:B------:R-:W-:Y:S01]  /*17f0*/  ULOP3.LUT UR24, UR6, 0x1, URZ, 0xfc, !UPT ;  /* 0x0000000106187892 */ /* 0x000fe2000f8efc3f */
[----:B------:R-:W-:Y:S01]  /*1800*/  LOP3.LUT R14, R14, 0x8, RZ, 0xc0, !PT ;  /* 0x000000080e0e7812 */ /* 0x000fe200078ec0ff */
[----:B------:R-:W-:Y:S01]  /*1810*/  UIADD3 UR22, UR21, 0x110, URZ ;  /* 0x0000011015167890 */ /* 0x000fe2000fffe03f */
[C-C-:B------:R-:W-:Y:S01]  /*1820*/  IMAD R17, R15.reuse, -0x10, -R6.reuse ;  /* 0xfffffff00f117824 */ /* 0x140fe200078e0a06 */
[----:B------:R-:W-:Y:S01]  /*1830*/  SEL R179, RZ, 0x1, P0 ;  /* 0x00000001ffb37807 */ /* 0x000fe20000000000 */
[----:B------:R-:W-:Y:S01]  /*1840*/  IMAD.WIDE R6, R15, 0x10, R6 ;  /* 0x000000100f067825 */ /* 0x000fe200078e0206 */
[C---:B------:R-:W-:Y:S01]  /*1850*/  LOP3.LUT R181, R14.reuse, 0x8, RZ, 0x3c, !PT ;  /* 0x000000080eb57812 */ /* 0x040fe200078e3cff */
[----:B------:R-:W-:Y:S01]  /*1860*/  USHF.L.U32 UR23, UR7, 0x1, URZ ;  /* 0x0000000107177899 */ /* 0x000fe2000800063f */
[----:B------:R-:W-:Y:S01]  /*1870*/  LEA R13, R13, UR22, 0x3 ;  /* 0x000000160d0d7c11 */ /* 0x000fe2000f8e18ff */
[----:B------:R-:W-:Y:S01]  /*1880*/  VIADD R17, R17, UR8 ;  /* 0x0000000811117c36 */ /* 0x000fe20008000000 */
[----:B------:R-:W-:Y:S01]  /*1890*/  LOP3.LUT R16, R14, 0x18, RZ, 0x3c, !PT ;  /* 0x000000180e107812 */ /* 0x000fe200078e3cff */
[----:B------:R-:W-:-:S02]  /*18a0*/  UIADD3 UR19, -UR19, UR7, URZ ;  /* 0x0000000713137290 */ /* 0x000fc4000fffe13f */
[----:B------:R-:W-:-:S12]  /*18b0*/  USEL UR18, URZ, 0x1, !UP0 ;  /* 0x000000013f127887 */ /* 0x000fd8000c000000 */
.L_x_205:
[----:B------:R-:W-:Y:S01]  /*18c0*/  SHF.L.U32 R14, R179, 0x1f, RZ ;  /* 0x0000001fb30e7819 */ /* 0x000fe200000006ff */
[----:B------:R-:W0:Y:S01]  /*18d0*/  LDC R15, c[0x0][0x28c] ;  /* 0x0000a300ff0f7b82 */ /* 0x000e220000000800 */
[----:B------:R-:W-:Y:S01]  /*18e0*/  UMOV UR4, URZ ;  /* 0x0000003f00047c82 */ /* 0x000fe20008000000 */
[----:B------:R-:W-:Y:S01]  /*18f0*/  UMOV UR12, UR20 ;  /* 0x00000014000c7c82 */ /* 0x000fe20008000000 */
[----:B-1----:R-:W1:Y:S01]  /*1900*/  SYNCS.PHASECHK.TRANS64.TRYWAIT P0, [R13+URZ+-0x8], R14 ;  /* 0xfffff80e0d0075a7 */ /* 0x002e62000800017f */
[----:B0-----:R-:W-:Y:S01]  /*1910*/  ISETP.GE.AND P1, PT, R15, 0x1, PT ;  /* 0x000000010f00780c */ /* 0x001fe20003f26270 */
[----:B-1-3--:R-:W-:-:S12]  /*1920*/  @!P0 BRA `(.L_x_19) ;  /* 0x000000a0003c8947 */ /* 0x00afd80003800000 */
.L_x_239:
[----:B------:R-:W-:Y:S01]  /*1930*/  UMOV UR5, URZ ;  /* 0x0000003f00057c82 */ /* 0x000fe20008000000 */
[----:B------:R-:W-:Y:S01]  /*1940*/  UMOV UR8, URZ ;  /* 0x0000003f00087c82 */ /* 0x000fe20008000000 */
[----:B------:R-:W-:Y:S02]  /*1950*/  CS2R R22, SRZ ;  /* 0x0000000000167805 */ /* 0x000fe4000001ff00 */
[----:B------:R-:W-:Y:S02]  /*1960*/  CS2R R18, SRZ ;  /* 0x0000000000127805 */ /* 0x000fe4000001ff00 */
[----:B------:R-:W-:Y:S02]  /*1970*/  CS2R R20, SRZ ;  /* 0x0000000000147805 */ /* 0x000fe4000001ff00 */
[----:B------:R-:W-:Y:S02]  /*1980*/  CS2R R104, SRZ ;  /* 0x0000000000687805 */ /* 0x000fe4000001ff00 */
[----:B------:R-:W-:-:S02]  /*1990*/  CS2R R106, SRZ ;  /* 0x00000000006a7805 */ /* 0x000fc4000001ff00 */
[----:B------:R-:W-:Y:S02]  /*19a0*/  CS2R R108, SRZ ;  /* 0x00000000006c7805 */ /* 0x000fe4000001ff00 */
        /* <DEDUP_REMOVED lines=32> */
[----:B------:R-:W-:Y:S01]  /*1bb0*/  CS2R R174, SRZ ;  /* 0x0000000000ae7805 */ /* 0x000fe2000001ff00 */
[----:B------:R-:W-:Y:S01]  /*1bc0*/  IMAD.MOV.U32 R176, RZ, RZ, RZ ;  /* 0x000000ffffb07224 */ /* 0x000fe200078e00ff */
[----:B------:R-:W-:Y:S01]  /*1bd0*/  CS2R R88, SRZ ;  /* 0x0000000000587805 */ /* 0x000fe2000001ff00 */
[----:B------:R-:W-:Y:S01]  /*1be0*/  IMAD.MOV.U32 R178, RZ, RZ, RZ ;  /* 0x000000ffffb27224 */ /* 0x000fe200078e00ff */
[----:B------:R-:W-:Y:S01]  /*1bf0*/  CS2R R90, SRZ ;  /* 0x00000000005a7805 */ /* 0x000fe2000001ff00 */
[----:B------:R-:W-:Y:S01]  /*1c00*/  IMAD.U32 R182, RZ, RZ, UR18 ;  /* 0x00000012ffb67e24 */ /* 0x000fe2000f8e00ff */
        /* <DEDUP_REMOVED lines=37> */
[----:B------:R-:W-:Y:S01]  /*1e60*/  CS2R R38, SRZ ;  /* 0x0000000000267805 */ /* 0x000fe2000001ff00 */
[----:B------:R-:W-:Y:S06]  /*1e70*/  @!P1 BRA `(.L_x_20) ;  /* 0x0000000c002c9947 */ /* 0x000fec0003800000 */
[----:B------:R-:W-:-:S06]  /*1e80*/  UISETP.NE.AND UP0, UPT, UR24, 0x3, UPT ;  /* 0x000000031800788c */ /* 0x000fcc000bf05270 */
[----:B------:R-:W-:-:S13]  /*1e90*/  PLOP3.LUT P1, PT, PT, PT, UP0, 0x80, 0x0 ;  /* 0x000000000000781c */ /* 0x000fda0003f2f008 */
[----:B------:R-:W-:Y:S05]  /*1ea0*/  @!P1 BRA `(.L_x_21) ;  /* 0x0000000000049947 */ /* 0x000fea0003800000 */
[----:B------:R-:W-:Y:S01]  /*1eb0*/  BPT.TRAP 0x1 ;  /* 0x000000040000795c */ /* 0x000fe20000300000 */
.L_x_21:
[----:B------:R-:W-:Y:S01]  /*1ec0*/  ULEA UR5, UR20, UR21, 0x3 ;  /* 0x0000001514057291 */ /* 0x000fe2000f8e183f */
[----:B0-----:R-:W-:-:S05]  /*1ed0*/  IMAD.U32 R14, RZ, RZ, UR18 ;  /* 0x00000012ff0e7e24 */ /* 0x001fca000f8e00ff */
[----:B------:R-:W-:-:S04]  /*1ee0*/  SHF.L.U32 R14, R14, 0x1f, RZ ;  /* 0x0000001f0e0e7819 */ /* 0x000fc800000006ff */
[----:B------:R0:W1:Y:S01]  /*1ef0*/  SYNCS.PHASECHK.TRANS64.TRYWAIT P0, [UR5], R14 ;  /* 0x0000000eff0075a7 */ /* 0x0000620008000145 */
[----:B------:R-:W-:Y:S05]  /*1f00*/  @!P1 BRA `(.L_x_22) ;  /* 0x0000000000049947 */ /* 0x000fea0003800000 */
[----:B------:R-:W-:Y:S01]  /*1f10*/  BPT.TRAP 0x1 ;  /* 0x000000040000795c */ /* 0x000fe20000300000 */
.L_x_22:
[----:B------:R-:W-:Y:S01]  /*1f20*/  UMOV UR4, 0x2 ;  /* 0x0000000200047882 */ /* 0x000fe20000000000 */
[----:B------:R-:W-:Y:S01]  /*1f30*/  IMAD.MOV.U32 R22, RZ, RZ, RZ ;  /* 0x000000ffff167224 */ /* 0x000fe200078e00ff */
[----:B-1----:R-:W-:Y:S06]  /*1f40*/  @P0 BRA `(.L_x_23) ;  /* 0x0000000000080947 */ /* 0x002fec0003800000 */
[----:B------:R-:W1:Y:S02]  /*1f50*/  SYNCS.PHASECHK.TRANS64.TRYWAIT P0, [UR5], R14 ;  /* 0x0000000eff0075a7 */ /* 0x000e640008000145 */
[----:B-1----:R-:W-:Y:S05]  /*1f60*/  @!P0 BRA `(.L_x_24) ;  /* 0x0000009800c08947 */ /* 0x002fea0003800000 */
.L_x_23:
[----:B------:R-:W-:Y:S01]  /*1f70*/  UIADD3 UR8, UR21, 0x200, URZ ;  /* 0x0000020015087890 */ /* 0x000fe2000fffe03f */
[----:B------:R-:W-:Y:S01]  /*1f80*/  WARPGROUP.ARRIVE ;  /* 0x00000000000079c5 */ /* 0x000fe20000000000 */
[----:B------:R-:W-:Y:S01]  /*1f90*/  UIADD3 UR5, UR21, 0x10200, URZ ;  /* 0x0001020015057890 */ /* 0x000fe2000fffe03f */
[----:B------:R-:W-:Y:S01]  /*1fa0*/  CS2R R18, SRZ ;  /* 0x0000000000127805 */ /* 0x000fe2000001ff00 */
[----:B------:R-:W-:Y:S01]  /*1fb0*/  USHF.R.U32.HI UR8, URZ, 0x4, UR8 ;  /* 0x000000043f087899 */ /* 0x000fe20008011608 */
[----:B------:R-:W-:Y:S01]  /*1fc0*/  CS2R R20, SRZ ;  /* 0x0000000000147805 */ /* 0x000fe2000001ff00 */
[----:B------:R-:W-:Y:S01]  /*1fd0*/  USHF.R.U32.HI UR5, URZ, 0x4, UR5 ;  /* 0x000000043f057899 */ /* 0x000fe20008011605 */
[----:B------:R-:W-:Y:S01]  /*1fe0*/  CS2R R104, SRZ ;  /* 0x0000000000687805 */ /* 0x000fe2000001ff00 */
[----:B------:R-:W-:Y:S01]  /*1ff0*/  ULOP3.LUT UR8, UR8, 0x3fff, URZ, 0xc0, !UPT ;  /* 0x00003fff08087892 */ /* 0x000fe2000f8ec03f */
[----:B------:R-:W-:Y:S01]  /*2000*/  IMAD.MOV.U32 R23, RZ, RZ, RZ ;  /* 0x000000ffff177224 */ /* 0x000fe200078e00ff */
[----:B------:R-:W-:Y:S01]  /*2010*/  ULOP3.LUT UR5, UR5, 0x3fff, URZ, 0xc0, !UPT ;  /* 0x00003fff05057892 */ /* 0x000fe2000f8ec03f */
[----:B------:R-:W-:Y:S01]  /*2020*/  CS2R R106, SRZ ;  /* 0x00000000006a7805 */ /* 0x000fe2000001ff00 */
[----:B------:R-:W-:Y:S01]  /*2030*/  ULOP3.LUT UR8, UR8, 0x10000, URZ, 0xfc, !UPT ;  /* 0x0001000008087892 */ /* 0x000fe2000f8efc3f */
[----:B------:R-:W-:Y:S01]  /*2040*/  CS2R R108, SRZ ;  /* 0x00000000006c7805 */ /* 0x000fe2000001ff00 */
[----:B------:R-:W-:Y:S01]  /*2050*/  ULOP3.LUT UR12, UR5, 0x10000, URZ, 0xfc, !UPT ;  /* 0x00010000050c7892 */ /* 0x000fe2000f8efc3f */
[----:B------:R-:W-:Y:S01]  /*2060*/  CS2R R112, SRZ ;  /* 0x0000000000707805 */ /* 0x000fe2000001ff00 */
[----:B------:R-:W-:Y:S01]  /*2070*/  ULEA UR5, UR20, UR8, 0x8 ;  /* 0x0000000814057291 */ /* 0x000fe2000f8e403f */
[----:B------:R-:W-:Y:S01]  /*2080*/  CS2R R110, SRZ ;  /* 0x00000000006e7805 */ /* 0x000fe2000001ff00 */
[----:B------:R-:W-:Y:S01]  /*2090*/  UIMAD UR12, UR20, 0x280, UR12 ;  /* 0x00000280140c78a4 */ /* 0x000fe2000f8e020c */
[----:B------:R-:W-:Y:S01]  /*20a0*/  CS2R R114, SRZ ;  /* 0x0000000000727805 */ /* 0x000fe2000001ff00 */
[----:B------:R-:W-:Y:S01]  /*20b0*/  UMOV UR9, 0x80000020 ;  /* 0x8000002000097882 */ /* 0x000fe20000000000 */
[----:B------:R-:W-:Y:S01]  /*20c0*/  UMOV UR11, 0x80000020 ;  /* 0x80000020000b7882 */ /* 0x000fe20000000000 */
[----:B------:R-:W-:Y:S01]  /*20d0*/  UIADD3 UR25, UR12, 0x80, URZ ;  /* 0x000000800c197890 */ /* 0x000fe2000fffe03f */
[----:B------:R-:W-:Y:S01]  /*20e0*/  CS2R R118, SRZ ;  /* 0x0000000000767805 */ /* 0x000fe2000001ff00 */
[----:B------:R-:W-:Y:S01]  /*20f0*/  UMOV UR8, UR5 ;  /* 0x0000000500087c82 */ /* 0x000fe20008000000 */
[----:B------:R-:W-:Y:S01]  /*2100*/  UMOV UR10, UR12 ;  /* 0x0000000c000a7c82 */ /* 0x000fe20008000000 */
[----:B------:R-:W-:Y:S01]  /*2110*/  UIADD3 UR26, UR12, 0x100, URZ ;  /* 0x000001000c1a7890 */ /* 0x000fe2000fffe03f */
[----:B------:R-:W-:Y:S01]  /*2120*/  QGMMA.64x32x32.F32.E4M3.E4M3 R88, gdesc[UR8], RZ, !UPT ;  /* 0x00600000085879f3 */ /* 0x000fe2000c7008ff */
[----:B------:R-:W-:Y:S01]  /*2130*/  UMOV UR11, 0x80000020 ;  /* 0x80000020000b7882 */ /* 0x000fe20000000000 */
        /* <DEDUP_REMOVED lines=13> */
[----:B------:R-:W-:Y:S01]  /*2210*/  CS2R R120, SRZ ;  /* 0x0000000000787805 */ /* 0x000fe2000001ff00 */
[----:B------:R-:W-:Y:S01]  /*2220*/  QGMMA.64x32x32.F32.E4M3.E4M3 R24, gdesc[UR8], RZ, !UPT ;  /* 0x00600000081879f3 */ /* 0x000fe2000c7008ff */
[----:B------:R-:W-:Y:S01]  /*2230*/  UIADD3 UR8, UR5, 0x2, URZ ;  /* 0x0000000205087890 */ /* 0x000fe2000fffe03f */
[----:B------:R-:W-:Y:S01]  /*2240*/  CS2R R116, SRZ ;  /* 0x0000000000747805 */ /* 0x000fe2000001ff00 */
[----:B------:R-:W-:Y:S01]  /*2250*/  UIADD3 UR10, UR12, 0x2, URZ ;  /* 0x000000020c0a7890 */ /* 0x000fe2000fffe03f */
[----:B------:R-:W-:Y:S01]  /*2260*/  CS2R R122, SRZ ;  /* 0x00000000007a7805 */ /* 0x000fe2000001ff00 */
[----:B------:R-:W-:Y:S01]  /*2270*/  UIADD3 UR5, UR12, 0x82, URZ ;  /* 0x000000820c057890 */ /* 0x000fe2000fffe03f */
[----:B------:R-:W-:Y:S01]  /*2280*/  CS2R R124, SRZ ;  /* 0x00000000007c7805 */ /* 0x000fe2000001ff00 */
[----:B------:R-:W-:Y:S01]  /*2290*/  UMOV UR9, 0x80000020 ;  /* 0x8000002000097882 */ /* 0x000fe20000000000 */
[----:B------:R-:W-:Y:S01]  /*22a0*/  UMOV UR11, 0x80000020 ;  /* 0x80000020000b7882 */ /* 0x000fe20000000000 */
        /* <DEDUP_REMOVED lines=24> */
[----:B------:R-:W-:Y:S01]  /*2430*/  CS2R R174, SRZ ;  /* 0x0000000000ae7805 */ /* 0x000fe2000001ff00 */
[----:B------:R-:W-:-:S02]  /*2440*/  IMAD.MOV.U32 R176, RZ, RZ, RZ ;  /* 0x000000ffffb07224 */ /* 0x000fc400078e00ff */
[----:B------:R-:W-:Y:S01]  /*2450*/  IMAD.MOV.U32 R178, RZ, RZ, RZ ;  /* 0x000000ffffb27224 */ /* 0x000fe200078e00ff */
[----:B------:R-:W-:Y:S01]  /*2460*/  QGMMA.64x32x32.F32.E4M3.E4M3 R88, gdesc[UR8], R88 ;  /* 0x00600000085879f3 */ /* 0x000fe20008700858 */
[----:B------:R-:W-:Y:S01]  /*2470*/  UMOV UR10, UR5 ;  /* 0x00000005000a7c82 */ /* 0x000fe20008000000 */
[----:B------:R-:W-:Y:S01]  /*2480*/  UIADD3 UR5, UR12, 0x182, URZ ;  /* 0x000001820c057890 */ /* 0x000fe2000fffe03f */
[----:B------:R-:W-:Y:S01]  /*2490*/  UMOV UR11, 0x80000020 ;  /* 0x80000020000b7882 */ /* 0x000fe20000000000 */
[----:B------:R-:W-:Y:S01]  /*24a0*/  UIADD3 UR12, UR12, 0x202, URZ ;  /* 0x000002020c0c7890 */ /* 0x000fe2000fffe03f */
[----:B------:R-:W-:Y:S01]  /*24b0*/  QGMMA.64x32x32.F32.E4M3.E4M3 R72, gdesc[UR8], R72 ;  /* 0x00600000084879f3 */ /* 0x000fe20008700848 */
[----:B------:R-:W-:Y:S01]  /*24c0*/  UMOV UR10, UR25 ;  /* 0x00000019000a7c82 */ /* 0x000fe20008000000 */
[----:B------:R-:W-:Y:S02]  /*24d0*/  UMOV UR11, 0x80000020 ;  /* 0x80000020000b7882 */ /* 0x000fe40000000000 */
[----:B------:R-:W-:Y:S01]  /*24e0*/  QGMMA.64x32x32.F32.E4M3.E4M3 R56, gdesc[UR8], R56 ;  /* 0x00600000083879f3 */ /* 0x000fe20008700838 */
[----:B------:R-:W-:Y:S01]  /*24f0*/  UMOV UR10, UR5 ;  /* 0x00000005000a7c82 */ /* 0x000fe20008000000 */
[----:B------:R-:W-:Y:S01]  /*2500*/  ULDC UR5, c[0x0][0x50c] ;  /* 0x0001430000057ab9 */ /* 0x000fe20000000800 */
[----:B------:R-:W-:Y:S01]  /*2510*/  UMOV UR11, 0x80000020 ;  /* 0x80000020000b7882 */ /* 0x000fe20000000000 */
[----:B------:R-:W-:Y:S01]  /*2520*/  UISETP.NE.AND UP0, UPT, UR5, 0x2, UPT ;  /* 0x000000020500788c */ /* 0x000fe2000bf05270 */
[----:B------:R-:W-:Y:S01]  /*2530*/  QGMMA.64x32x32.F32.E4M3.E4M3 R40, gdesc[UR8], R40 ;  /* 0x00600000082879f3 */ /* 0x000fe20008700828 */
[----:B------:R-:W-:Y:S01]  /*2540*/  UMOV UR10, UR12 ;  /* 0x0000000c000a7c82 */ /* 0x000fe20008000000 */
[----:B------:R-:W-:Y:S01]  /*2550*/  UMOV UR11, 0x80000020 ;  /* 0x80000020000b7882 */ /* 0x000fe20000000000 */
[----:B------:R-:W-:Y:S01]  /*2560*/  USEL UR5, URZ, 0x1, UP0 ;  /* 0x000000013f057887 */ /* 0x000fe20008000000 */
[----:B------:R-:W-:Y:S05]  /*2570*/  QGMMA.64x32x32.F32.E4M3.E4M3 R24, gdesc[UR8], R24, gsb0 ;  /* 0x00600000081879f3 */ /* 0x000fea0008000818 */
[----:B------:R-:W-:-:S13]  /*2580*/  ISETP.NE.AND P0, PT, RZ, UR5, PT ;  /* 0x00000005ff007c0c */ /* 0x000fda000bf05270 */
[----:B------:R-:W-:Y:S05]  /*2590*/  @!P0 BRA `(.L_x_25) ;  /* 0x0000000400488947 */ /* 0x000fea0003800000 */
[----:B------:R-:W-:Y:S02]  /*25a0*/  WARPGROUP.DEPBAR.LE gsb0, 0x0 ;  /* 0x00008000000079c5 */ /* 0x000fe40000010000 */
[----:B------:R-:W-:-:S01]  /*25b0*/  FADD R175, RZ, R88 ;  /* 0x00000058ffaf7221 */ /* 0x000fc20000000000 */
[----:B------:R-:W-:Y:S01]  /*25c0*/  FADD R178, RZ, R89 ;  /* 0x00000059ffb27221 */ /* 0x000fe20000000000 */
        /* <DEDUP_REMOVED lines=78> */
[----:B------:R-:W-:-:S06]  /*2ab0*/  UMOV UR4, URZ ;  /* 0x0000003f00047c82 */ /* 0x000fcc0008000000 */
.L_x_25:
[----:B------:R-:W-:-:S04]  /*2ac0*/  UIADD3 UR12, UR20, 0x1, URZ ;  /* 0x00000001140c7890 */ /* 0x000fc8000fffe03f */
[----:B------:R-:W-:-:S04]  /*2ad0*/  UISETP.NE.AND UP0, UPT, UR12, 0x10, UPT ;  /* 0x000000100c00788c */ /* 0x000fc8000bf05270 */
[----:B------:R-:W-:Y:S02]  /*2ae0*/  USEL UR8, URZ, 0x1, UP0 ;  /* 0x000000013f087887 */ /* 0x000fe40008000000 */
[----:B------:R-:W-:Y:S02]  /*2af0*/  USEL UR12, UR12, URZ, UP0 ;  /* 0x0000003f0c0c7287 */ /* 0x000fe40008000000 */
[----:B------:R-:W-:-:S06]  /*2b00*/  ULOP3.LUT UR8, UR18, UR8, URZ, 0x3c, !UPT ;  /* 0x0000000812087292 */ /* 0x000fcc000f8e3c3f */
[----:B------:R-:W-:Y:S01]  /*2b10*/  IMAD.U32 R182, RZ, RZ, UR8 ;  /* 0x00000008ffb67e24 */ /* 0x000fe2000f8e00ff */
[----:B------:R-:W-:-:S06]  /*2b20*/  UMOV UR8, 0x1 ;  /* 0x0000000100087882 */ /* 0x000fcc0000000000 */
.L_x_20:
[----:B------:R-:W-:-:S06]  /*2b30*/  UISETP.GE.AND UP0, UPT, UR19, 0x1, UPT ;  /* 0x000000011300788c */ /* 0x000fcc000bf06270 */
[----:B------:R-:W-:-:S13]  /*2b40*/  PLOP3.LUT P0, PT, PT, PT, UP0, 0x80, 0x0 ;  /* 0x000000000000781c */ /* 0x000fda0003f0f008 */
[----:B------:R-:W-:Y:S05]  /*2b50*/  @!P0 BRA `(.L_x_26) ;  /* 0x0000000800d88947 */ /* 0x000fea0003800000 */
[----:B01----:R-:W-:Y:S01]  /*2b60*/  IMAD.U32 R14, RZ, RZ, UR19 ;  /* 0x00000013ff0e7e24 */ /* 0x003fe2000f8e00ff */
[----:B------:R-:W-:Y:S01]  /*2b70*/  ULDC UR25, c[0x0][0x50c] ;  /* 0x0001430000197ab9 */ /* 0x000fe20000000800 */
[----:B------:R-:W-:-:S07]  /*2b80*/  IMAD.U32 R15, RZ, RZ, UR20 ;  /* 0x00000014ff0f7e24 */ /* 0x000fce000f8e00ff */
.L_x_34:
[----:B------:R-:W-:-:S06]  /*2b90*/  UISETP.NE.AND UP0, UPT, UR24, 0x3, UPT ;  /* 0x000000031800788c */ /* 0x000fcc000bf05270 */
[----:B------:R-:W-:-:S13]  /*2ba0*/  PLOP3.LUT P1, PT, PT, PT, UP0, 0x80, 0x0 ;  /* 0x000000000000781c */ /* 0x000fda0003f2f008 */
[----:B------:R-:W-:Y:S05]  /*2bb0*/  @!P1 BRA `(.L_x_27) ;  /* 0x0000000000049947 */ /* 0x000fea0003800000 */
[----:B------:R-:W-:Y:S01]  /*2bc0*/  BPT.TRAP 0x1 ;  /* 0x000000040000795c */ /* 0x000fe20000300000 */
.L_x_27:
[----:B------:R-:W-:Y:S01]  /*2bd0*/  ULEA UR9, UR12, UR21, 0x3 ;  /* 0x000000150c097291 */ /* 0x000fe2000f8e183f */
[----:B------:R-:W-:-:S08]  /*2be0*/  SHF.L.U32 R177, R182, 0x1f, RZ ;  /* 0x0000001fb6b17819 */ /* 0x000fd000000006ff */
[----:B------:R0:W1:Y:S01]  /*2bf0*/  SYNCS.PHASECHK.TRANS64.TRYWAIT P0, [UR9], R177 ;  /* 0x000000b1ff0075a7 */ /* 0x0000620008000149 */
[----:B------:R-:W-:Y:S05]  /*2c00*/  @!P1 BRA `(.L_x_28) ;  /* 0x0000000000049947 */ /* 0x000fea0003800000 */
[----:B------:R-:W-:Y:S01]  /*2c10*/  BPT.TRAP 0x1 ;  /* 0x000000040000795c */ /* 0x000fe20000300000 */
.L_x_28:
[----:B-1----:R-:W-:Y:S05]  /*2c20*/  @P0 BRA `(.L_x_29) ;  /* 0x0000000000080947 */ /* 0x002fea0003800000 */
[----:B------:R-:W1:Y:S02]  /*2c30*/  SYNCS.PHASECHK.TRANS64.TRYWAIT P0, [UR9], R177 ;  /* 0x000000b1ff0075a7 */ /* 0x000e640008000149 */
[----:B-1----:R-:W-:Y:S05]  /*2c40*/  @!P0 BRA `(.L_x_30) ;  /* 0x0000008c00a08947 */ /* 0x002fea0003800000 */
.L_x_29:
[----:B------:R-:W-:Y:S01]  /*2c50*/  UIADD3 UR9, UR21, 0x10200, URZ ;  /* 0x0001020015097890 */ /* 0x000fe2000fffe03f */
[----:B------:R-:W-:Y:S01]  /*2c60*/  WARPGROUP.ARRIVE ;  /* 0x00000000000079c5 */ /* 0x000fe20000000000 */
[----:B------:R-:W-:Y:S02]  /*2c70*/  UIADD3 UR10, UR21, 0x200, URZ ;  /* 0x00000200150a7890 */ /* 0x000fe4000fffe03f */
[----:B------:R-:W-:Y:S02]  /*2c80*/  USHF.R.U32.HI UR9, URZ, 0x4, UR9 ;  /* 0x000000043f097899 */ /* 0x000fe40008011609 */
[----:B------:R-:W-:Y:S02]  /*2c90*/  USHF.R.U32.HI UR10, URZ, 0x4, UR10 ;  /* 0x000000043f0a7899 */ /* 0x000fe4000801160a */
[----:B------:R-:W-:Y:S02]  /*2ca0*/  UISETP.NE.AND UP0, UPT, UR5, URZ, UPT ;  /* 0x0000003f0500728c */ /* 0x000fe4000bf05270 */
[----:B------:R-:W-:-:S02]  /*2cb0*/  ULOP3.LUT UR9, UR9, 0x3fff, URZ, 0xc0, !UPT ;  /* 0x00003fff09097892 */ /* 0x000fc4000f8ec03f */
[----:B------:R-:W-:Y:S02]  /*2cc0*/  ULOP3.LUT UR10, UR10, 0x3fff, URZ, 0xc0, !UPT ;  /* 0x00003fff0a0a7892 */ /* 0x000fe4000f8ec03f */
[----:B------:R-:W-:Y:S02]  /*2cd0*/  USEL UR8, UR8, URZ, !UP0 ;  /* 0x0000003f08087287 */ /* 0x000fe4000c000000 */
[----:B------:R-:W-:Y:S02]  /*2ce0*/  ULOP3.LUT UR9, UR9, 0x10000, URZ, 0xfc, !UPT ;  /* 0x0001000009097892 */ /* 0x000fe4000f8efc3f */
[----:B------:R-:W-:Y:S02]  /*2cf0*/  ULOP3.LUT UR5, UR10, 0x10000, URZ, 0xfc, !UPT ;  /* 0x000100000a057892 */ /* 0x000fe4000f8efc3f */
[----:B------:R-:W-:Y:S02]  /*2d00*/  UISETP.NE.U32.AND UP0, UPT, UR8, URZ, UPT ;  /* 0x0000003f0800728c */ /* 0x000fe4000bf05070 */
[----:B------:R-:W-:-:S02]  /*2d10*/  UIMAD UR26, UR12, 0x280, UR9 ;  /* 0x000002800c1a78a4 */ /* 0x000fc4000f8e0209 */
[----:B------:R-:W-:Y:S02]  /*2d20*/  ULEA UR5, UR12, UR5, 0x8 ;  /* 0x000000050c057291 */ /* 0x000fe4000f8e403f */
[----:B------:R-:W-:Y:S02]  /*2d30*/  UIADD3 UR27, UR26, 0x80, URZ ;  /* 0x000000801a1b7890 */ /* 0x000fe4000fffe03f */
[----:B------:R-:W-:Y:S01]  /*2d40*/  UIADD3 UR28, UR26, 0x100, URZ ;  /* 0x000001001a1c7890 */ /* 0x000fe2000fffe03f */
[----:B------:R-:W-:Y:S02]  /*2d50*/  UMOV UR9, 0x80000020 ;  /* 0x8000002000097882 */ /* 0x000fe40000000000 */
[----:B------:R-:W-:Y:S01]  /*2d60*/  UMOV UR8, UR5 ;  /* 0x0000000500087c82 */ /* 0x000fe20008000000 */
[----:B------:R-:W-:Y:S01]  /*2d70*/  UMOV UR10, UR26 ;  /* 0x0000001a000a7c82 */ /* 0x000fe20008000000 */
[----:B------:R-:W-:Y:S01]  /*2d80*/  UMOV UR11, 0x80000020 ;  /* 0x80000020000b7882 */ /* 0x000fe20000000000 */
[----:B------:R-:W-:Y:S01]  /*2d90*/  UIADD3 UR29, UR26, 0x180, URZ ;  /* 0x000001801a1d7890 */ /* 0x000fe2000fffe03f */
[----:B------:R-:W-:Y:S01]  /*2da0*/  QGMMA.64x32x32.F32.E4M3.E4M3 R88, gdesc[UR8], R88, UP0 ;  /* 0x00600000085879f3 */ /* 0x000fe2000bf00858 */
        /* <DEDUP_REMOVED lines=16> */
[----:B------:R-:W-:-:S02]  /*2eb0*/  UIADD3 UR8, UR5, 0x2, URZ ;  /* 0x0000000205087890 */ /* 0x000fc4000fffe03f */
[----:B------:R-:W-:Y:S02]  /*2ec0*/  UIADD3 UR10, UR26, 0x2, URZ ;  /* 0x000000021a0a7890 */ /* 0x000fe4000fffe03f */
[----:B------:R-:W-:Y:S01]  /*2ed0*/  UIADD3 UR5, UR26, 0x82, URZ ;  /* 0x000000821a057890 */ /* 0x000fe2000fffe03f */
[----:B------:R-:W-:Y:S01]  /*2ee0*/  UMOV UR9, 0x80000020 ;  /* 0x8000002000097882 */ /* 0x000fe20000000000 */
[----:B------:R-:W-:Y:S01]  /*2ef0*/  UMOV UR11, 0x80000020 ;  /* 0x80000020000b7882 */ /* 0x000fe20000000000 */
[----:B------:R-:W-:Y:S02]  /*2f00*/  UIADD3 UR26, UR26, 0x202, URZ ;  /* 0x000002021a1a7890 */ /* 0x000fe4000fffe03f */
[----:B------:R-:W-:Y:S02]  /*2f10*/  UISETP.NE.AND UP0, UPT, UR4, UR25, UPT ;  /* 0x000000190400728c */ /* 0x000fe4000bf05270 */
[----:B------:R-:W-:Y:S01]  /*2f20*/  QGMMA.64x32x32.F32.E4M3.E4M3 R88, gdesc[UR8], R88 ;  /* 0x00600000085879f3 */ /* 0x000fe20008700858 */
[----:B------:R-:W-:Y:S01]  /*2f30*/  UMOV UR10, UR5 ;  /* 0x00000005000a7c82 */ /* 0x000fe20008000000 */
[----:B------:R-:W-:Y:S01]  /*2f40*/  UMOV UR11, 0x80000020 ;  /* 0x80000020000b7882 */ /* 0x000fe20000000000 */
[----:B------:R-:W-:Y:S01]  /*2f50*/  USEL UR5, URZ, 0x1, UP0 ;  /* 0x000000013f057887 */ /* 0x000fe20008000000 */
[----:B------:R-:W-:Y:S01]  /*2f60*/  QGMMA.64x32x32.F32.E4M3.E4M3 R72, gdesc[UR8], R72 ;  /* 0x00600000084879f3 */ /* 0x000fe20008700848 */
[----:B------:R-:W-:Y:S01]  /*2f70*/  UMOV UR10, UR27 ;  /* 0x0000001b000a7c82 */ /* 0x000fe20008000000 */
[----:B------:R-:W-:-:S02]  /*2f80*/  UMOV UR11, 0x80000020 ;  /* 0x80000020000b7882 */ /* 0x000fc40000000000 */
[----:B------:R-:W-:Y:S01]  /*2f90*/  QGMMA.64x32x32.F32.E4M3.E4M3 R56, gdesc[UR8], R56 ;  /* 0x00600000083879f3 */ /* 0x000fe20008700838 */
[----:B------:R-:W-:Y:S01]  /*2fa0*/  UMOV UR10, UR28 ;  /* 0x0000001c000a7c82 */ /* 0x000fe20008000000 */
[----:B------:R-:W-:Y:S01]  /*2fb0*/  UMOV UR11, 0x80000020 ;  /* 0x80000020000b7882 */ /* 0x000fe20000000000 */
[----:B------:R-:W-:Y:S01]  /*2fc0*/  ISETP.NE.AND P0, PT, RZ, UR5, PT ;  /* 0x00000005ff007c0c */ /* 0x000fe2000bf05270 */
[----:B------:R-:W-:Y:S01]  /*2fd0*/  QGMMA.64x32x32.F32.E4M3.E4M3 R40, gdesc[UR8], R40 ;  /* 0x00600000082879f3 */ /* 0x000fe20008700828 */
[----:B------:R-:W-:Y:S01]  /*2fe0*/  UMOV UR10, UR26 ;  /* 0x0000001a000a7c82 */ /* 0x000fe20008000000 */
[----:B------:R-:W-:Y:S02]  /*2ff0*/  UMOV UR11, 0x80000020 ;  /* 0x80000020000b7882 */ /* 0x000fe40000000000 */
[----:B------:R-:W-:Y:S03]  /*3000*/  QGMMA.64x32x32.F32.E4M3.E4M3 R24, gdesc[UR8], R24, gsb0 ;  /* 0x00600000081879f3 */ /* 0x000fe60008000818 */
[----:B------:R-:W-:-:S05]  /*3010*/  WARPGROUP.DEPBAR.LE gsb0, 0x1 ;  /* 0x00008000000079c5 */ /* 0x000fca0000010100 */
[----:B------:R-:W-:Y:S05]  /*3020*/  @!P0 BRA `(.L_x_31) ;  /* 0x0000000400488947 */ /* 0x000fea0003800000 */
[----:B------:R-:W-:Y:S02]  /*3030*/  WARPGROUP.DEPBAR.LE gsb0, 0x0 ;  /* 0x00008000000079c5 */ /* 0x000fe40000010000 */
[----:B------:R-:W-:-:S01]  /*3040*/  FADD R175, R88, R175 ;  /* 0x000000af58af7221 */ /* 0x000fc20000000000 */
[----:B------:R-:W-:Y:S01]  /*3050*/  FADD R178, R89, R178 ;  /* 0x000000b259b27221 */ /* 0x000fe20000000000 */
        /* <DEDUP_REMOVED lines=78> */
[----:B------:R-:W-:-:S06]  /*3540*/  UMOV UR4, URZ ;  /* 0x0000003f00047c82 */ /* 0x000fcc0008000000 */
.L_x_31:
[----:B------:R-:W-:Y:S05]  /*3550*/  @!P1 BRA `(.L_x_32) ;  /* 0x0000000000049947 */ /* 0x000fea0003800000 */
[----:B------:R-:W-:Y:S01]  /*3560*/  BPT.TRAP 0x1 ;  /* 0x000000040000795c */ /* 0x000fe20000300000 */
.L_x_32:
[----:B------:R-:W-:Y:S01]  /*3570*/  ISETP.NE.AND P0, PT, R10, RZ, PT ;  /* 0x000000ff0a00720c */ /* 0x000fe20003f05270 */
[----:B------:R-:W-:-:S12]  /*3580*/  UISETP.GT.U32.AND UP0, UPT, UR6, 0x1, UPT ;  /* 0x000000010600788c */ /* 0x000fd8000bf04070 */
[----:B01----:R-:W-:-:S05]  /*3590*/  @P0 LEA R177, R15, UR21, 0x3 ;  /* 0x000000150fb10c11 */ /* 0x003fca000f8e18ff */
[----:B------:R-:W-:-:S05]  /*35a0*/  @P0 VIADD R180, R177, 0x80 ;  /* 0x00000080b1b40836 */ /* 0x000fca0000000000 */
[----:B------:R-:W-:-:S04]  /*35b0*/  @P0 PRMT R180, R11, 0x654, R180 ;  /* 0x000006540bb40816 */ /* 0x000fc800000000b4 */
[----:B------:R0:W-:Y:S01]  /*35c0*/  @P0 SYNCS.ARRIVE.TRANS64.RED.A1T0 RZ, [R180+URZ], RZ ;  /* 0x000000ffb4ff09a7 */ /* 0x0001e2000810043f */
[----:B------:R-:W-:-:S13]  /*35d0*/  PLOP3.LUT P0, PT, PT, PT, UP0, 0x80, 0x0 ;  /* 0x000000000000781c */ /* 0x000fda0003f0f008 */
[----:B0-----:R-:W-:Y:S05]  /*35e0*/  @P0 BRA `(.L_x_33) ;  /* 0x0000000000040947 */ /* 0x001fea0003800000 */
[----:B------:R-:W-:Y:S01]  /*35f0*/  BPT.TRAP 0x1 ;  /* 0x000000040000795c */ /* 0x000fe20000300000 */
.L_x_33:
[----:B------:R-:W-:Y:S01]  /*3600*/  UIADD3 UR12, UR12, 0x1, URZ ;  /* 0x000000010c0c7890 */ /* 0x000fe2000fffe03f */
[C---:B------:R-:W-:Y:S01]  /*3610*/  ISETP.GT.AND P1, PT, R14.reuse, 0x1, PT ;  /* 0x000000010e00780c */ /* 0x040fe20003f24270 */
[----:B------:R-:W-:Y:S02]  /*3620*/  VIADD R15, R15, 0x1 ;  /* 0x000000010f0f7836 */ /* 0x000fe40000000000 */
[----:B------:R-:W-:Y:S01]  /*3630*/  UISETP.NE.AND UP0, UPT, UR12, 0x10, UPT ;  /* 0x000000100c00788c */ /* 0x000fe2000bf05270 */
[----:B------:R-:W-:Y:S02]  /*3640*/  VIADD R14, R14, 0xffffffff ;  /* 0xffffffff0e0e7836 */ /* 0x000fe40000000000 */
[C---:B------:R-:W-:Y:S01]  /*3650*/  ISETP.NE.AND P0, PT, R15.reuse, 0x10, PT ;  /* 0x000000100f00780c */ /* 0x040fe20003f05270 */
[----:B------:R-:W-:Y:S02]  /*3660*/  USEL UR8, URZ, 0x1, UP0 ;  /* 0x000000013f087887 */ /* 0x000fe40008000000 */
[----:B------:R-:W-:Y:S01]  /*3670*/  USEL UR12, UR12, URZ, UP0 ;  /* 0x0000003f0c0c7287 */ /* 0x000fe20008000000 */
[----:B------:R-:W-:-:S03]  /*3680*/  SEL R15, R15, RZ, P0 ;  /* 0x000000ff0f0f7207 */ /* 0x000fc60000000000 */
[----:B------:R-:W-:Y:S01]  /*3690*/  LOP3.LUT R182, R182, UR8, RZ, 0x3c, !PT ;  /* 0x00000008b6b67c12 */ /* 0x000fe2000f8e3cff */
[----:B------:R-:W-:Y:S01]  /*36a0*/  UMOV UR8, 0x1 ;  /* 0x0000000100087882 */ /* 0x000fe20000000000 */
[----:B------:R-:W-:Y:S06]  /*36b0*/  @P1 BRA `(.L_x_34) ;  /* 0xfffffff400341947 */ /* 0x000fec000383ffff */
.L_x_26:
[----:B------:R-:W-:Y:S01]  /*36c0*/  UISETP.NE.AND UP0, UPT, UR4, URZ, UPT ;  /* 0x0000003f0400728c */ /* 0x000fe2000bf05270 */
[----:B01----:R-:W0:Y:S03]  /*36d0*/  LDC R14, c[0x0][0x28c] ;  /* 0x0000a300ff0e7b82 */ /* 0x003e260000000800 */
[----:B------:R-:W-:-:S06]  /*36e0*/  USEL UR4, URZ, 0x1, !UP0 ;  /* 0x000000013f047887 */ /* 0x000fcc000c000000 */
[----:B------:R-:W-:-:S13]  /*36f0*/  ISETP.NE.AND P0, PT, RZ, UR4, PT ;  /* 0x00000004ff007c0c */ /* 0x000fda000bf05270 */
[----:B------:R-:W-:Y:S05]  /*3700*/  @!P0 BRA `(.L_x_35) ;  /* 0x0000000400448947 */ /* 0x000fea0003800000 */
[----:B------:R-:W-:Y:S02]  /*3710*/  WARPGROUP.DEPBAR.LE gsb0, 0x0 ;  /* 0x00008000000079c5 */ /* 0x000fe40000010000 */
[----:B------:R-:W-:Y:S01]  /*3720*/  FADD R175, R88, R175 ;  /* 0x000000af58af7221 */ /* 0x000fe20000000000 */
        /* <DEDUP_REMOVED lines=78> */
[----:B------:R-:W-:-:S07]  /*3c10*/  FADD R22, R22, R39 ;  /* 0x0000002716167221 */ /* 0x000fce0000000000 */
.L_x_35:
[----:B0-----:R-:W-:Y:S01]  /*3c20*/  ISETP.GE.AND P0, PT, R14, 0x1, PT ;  /* 0x000000010e00780c */ /* 0x001fe20003f06270 */
[----:B------:R0:W-:Y:S01]  /*3c30*/  SYNCS.ARRIVE.TRANS64.A1T0 RZ, [R181+UR22], RZ ;  /* 0x000000ffb5ff79a7 */ /* 0x0001e20008100016 */
[----:B------:R-:W-:-:S11]  /*3c40*/  WARPGROUP.DEPBAR.LE gsb0, 0x0 ;  /* 0x00008000000079c5 */ /* 0x000fd60000010000 */
[----:B------:R-:W-:Y:S05]  /*3c50*/  @!P0 BRA `(.L_x_36) ;  /* 0x0000000000488947 */ /* 0x000fea0003800000 */
[----:B------:R-:W-:-:S06]  /*3c60*/  UISETP.NE.AND UP0, UPT, UR24, 0x3, UPT ;  /* 0x000000031800788c */ /* 0x000fcc000bf05270 */
[----:B------:R-:W-:-:S13]  /*3c70*/  PLOP3.LUT P0, PT, PT, PT, UP0, 0x80, 0x0 ;  /* 0x000000000000781c */ /* 0x000fda0003f0f008 */
[----:B------:R-:W-:Y:S05]  /*3c80*/  @!P0 BRA `(.L_x_37) ;  /* 0x0000000000048947 */ /* 0x000fea0003800000 */
[----:B------:R-:W-:Y:S01]  /*3c90*/  BPT.TRAP 0x1 ;  /* 0x000000040000795c */ /* 0x000fe20000300000 */
.L_x_37:
[----:B------:R-:W-:Y:S01]  /*3ca0*/  ISETP.NE.AND P0, PT, R10, RZ, PT ;  /* 0x000000ff0a00720c */ /* 0x000fe20003f05270 */
[----:B------:R-:W-:-:S12]  /*3cb0*/  IMAD.U32 R15, RZ, RZ, UR21 ;  /* 0x00000015ff0f7e24 */ /* 0x000fd8000f8e00ff */
[----:B------:R-:W-:-:S05]  /*3cc0*/  VOTEU.ANY UP0, P0 ;  /* 0x00000000003f7886 */ /* 0x000fca0000000100 */
[----:B------:R-:W-:Y:S02]  /*3cd0*/  @UP0 UIADD3 UR4, UR19, UR20, URZ ;  /* 0x0000001413040290 */ /* 0x000fe4000fffe03f */
[----:B------:R-:W-:-:S04]  /*3ce0*/  UISETP.GT.U32.AND UP0, UPT, UR6, 0x1, UPT ;  /* 0x000000010600788c */ /* 0x000fc8000bf04070 */
[----:B------:R-:W-:-:S04]  /*3cf0*/  IMAD.U32 R14, RZ, RZ, UR4 ;  /* 0x00000004ff0e7e24 */ /* 0x000fc8000f8e00ff */
[----:B------:R-:W-:-:S05]  /*3d00*/  @P0 IMAD.SHL.U32 R14, R14, 0x8, RZ ;  /* 0x000000080e0e0824 */ /* 0x000fca00078e00ff */
[----:B------:R-:W-:-:S04]  /*3d10*/  @P0 LOP3.LUT R14, R14, 0x78, RZ, 0xc0, !PT ;  /* 0x000000780e0e0812 */ /* 0x000fc800078ec0ff */
[----:B------:R-:W-:-:S04]  /*3d20*/  @P0 IADD3 R14, R15, 0x80, R14 ;  /* 0x000000800f0e0810 */ /* 0x000fc80007ffe00e */
[----:B------:R-:W-:-:S04]  /*3d30*/  @P0 PRMT R14, R11, 0x654, R14 ;  /* 0x000006540b0e0816 */ /* 0x000fc8000000000e */
[----:B------:R1:W-:Y:S01]  /*3d40*/  @P0 SYNCS.ARRIVE.TRANS64.RED.A1T0 RZ, [R14+URZ], RZ ;  /* 0x000000ff0eff09a7 */ /* 0x0003e2000810043f */
[----:B------:R-:W-:-:S13]  /*3d50*/  PLOP3.LUT P0, PT, PT, PT, UP0, 0x80, 0x0 ;  /* 0x000000000000781c */ /* 0x000fda0003f0f008 */
[----:B-1----:R-:W-:Y:S05]  /*3d60*/  @P0 BRA `(.L_x_36) ;  /* 0x0000000000040947 */ /* 0x002fea0003800000 */
[----:B------:R-:W-:Y:S01]  /*3d70*/  BPT.TRAP 0x1 ;  /* 0x000000040000795c */ /* 0x000fe20000300000 */
.L_x_36:
[----:B------:R-:W-:Y:S01]  /*3d80*/  SHF.L.U32 R14, R179, 0x1f, RZ ;  /* 0x0000001fb30e7819 */ /* 0x000fe200000006ff */
[----:B------:R-:W1:Y:S01]  /*3d90*/  LDC R31, c[0x0][0x288] ;  /* 0x0000a200ff1f7b82 */ /* 0x000e620000000800 */
[----:B------:R-:W-:Y:S02]  /*3da0*/  IMAD.SHL.U32 R28, R5, 0x40, RZ ;  /* 0x00000040051c7824 */ /* 0x000fe400078e00ff */
[----:B------:R-:W4:Y:S02]  /*3db0*/  SYNCS.PHASECHK.TRANS64.TRYWAIT P0, [R13+URZ+0x8], R14 ;  /* 0x0000080e0d0075a7 */ /* 0x000f24000800017f */
[----:B----4-:R-:W-:Y:S05]  /*3dc0*/  @!P0 BRA `(.L_x_38) ;  /* 0x0000007c00588947 */ /* 0x010fea0003800000 */
.L_x_240:
[----:B------:R-:W-:Y:S01]  /*3dd0*/  ULDC UR4, c[0x0][0x284] ;  /* 0x0000a10000047ab9 */ /* 0x000fe20000000800 */
[----:B------:R-:W-:Y:S01]  /*3de0*/  IMAD R30, R4, 0xa0, RZ ;  /* 0x000000a0041e7824 */ /* 0x000fe200078e02ff */
[----:B------:R-:W-:-:S04]  /*3df0*/  ISETP.GE.AND P0, PT, R28, UR4, PT ;  /* 0x000000041c007c0c */ /* 0x000fc8000bf06270 */
[----:B-1----:R-:W-:-:S13]  /*3e00*/  ISETP.GE.OR P0, PT, R30, R31, P0 ;  /* 0x0000001f1e00720c */ /* 0x002fda0000706670 */
[----:B------:R-:W-:Y:S05]  /*3e10*/  @P0 BRA `(.L_x_39) ;  /* 0x0000005c00500947 */ /* 0x000fea0003800000 */
[----:B------:R-:W1:Y:S01]  /*3e20*/  LDC.64 R32, c[0x0][0x5c8] ;  /* 0x00017200ff207b82 */ /* 0x000e620000000a00 */
[----:B------:R-:W-:Y:S01]  /*3e30*/  IMAD.SHL.U32 R26, R12, 0x2, RZ ;  /* 0x000000020c1a7824 */ /* 0x000fe200078e00ff */
[----:B------:R-:W-:Y:S01]  /*3e40*/  SHF.R.S32.HI R35, RZ, 0x1f, R0 ;  /* 0x0000001fff237819 */ /* 0x000fe20000011400 */
[----:B------:R-:W-:Y:S01]  /*3e50*/  ULDC.64 UR4, c[0x0][0x5d0] ;  /* 0x0001740000047ab9 */ /* 0x000fe20000000a00 */
[----:B------:R-:W-:Y:S01]  /*3e60*/  SHF.R.S32.HI R34, RZ, 0x1f, R30 ;  /* 0x0000001fff227819 */ /* 0x000fe2000001141e */
[----:B------:R-:W-:Y:S01]  /*3e70*/  BSSY B0, `(.L_x_39) ;  /* 0x00005ce000007945 */ /* 0x000fe20003800000 */
[----:B------:R-:W-:Y:S01]  /*3e80*/  SHF.R.S32.HI R27, RZ, 0x1f, R26 ;  /* 0x0000001fff1b7819 */ /* 0x000fe2000001141a */
[----:B------:R-:W-:Y:S02]  /*3e90*/  IMAD R25, R35, UR4, RZ ;  /* 0x0000000423197c24 */ /* 0x000fe4000f8e02ff */
[----:B------:R-:W-:Y:S02]  /*3ea0*/  IMAD.IADD R28, R17, 0x1, -R28 ;  /* 0x00000001111c7824 */ /* 0x000fe400078e0a1c */
[----:B----4-:R-:W-:-:S04]  /*3eb0*/  IMAD.WIDE.U32 R14, R0, UR4, R26 ;  /* 0x00000004000e7c25 */ /* 0x010fc8000f8e001a */
[----:B------:R-:W-:Y:S01]  /*3ec0*/  IMAD R29, R0, UR5, R25 ;  /* 0x00000005001d7c24 */ /* 0x000fe2000f8e0219 */
[----:B------:R-:W-:Y:S01]  /*3ed0*/  IADD3 R4, P0, R30, R14, RZ ;  /* 0x0000000e1e047210 */ /* 0x000fe20007f1e0ff */
[----:B------:R-:W-:Y:S01]  /*3ee0*/  IMAD.WIDE R24, R5, 0x40, R6 ;  /* 0x0000004005187825 */ /* 0x000fe200078e0206 */
[----:B------:R-:W-:Y:S02]  /*3ef0*/  ULDC.64 UR4, c[0x0][0x5c0] ;  /* 0x0001700000047ab9 */ /* 0x000fe40000000a00 */
[----:B------:R-:W-:Y:S01]  /*3f00*/  IADD3.X R5, R34, R15, R29, P0, !PT ;  /* 0x0000000f22057210 */ /* 0x000fe200007fe41d */
[----:B------:R-:W-:Y:S02]  /*3f10*/  IMAD R29, R12, -0x2, R31 ;  /* 0xfffffffe0c1d7824 */ /* 0x000fe400078e021f */
[-C--:B-1----:R-:W-:Y:S02]  /*3f20*/  IMAD R14, R25, R32.reuse, RZ ;  /* 0x00000020190e7224 */ /* 0x082fe400078e02ff */
[----:B------:R-:W-:-:S04]  /*3f30*/  IMAD.WIDE.U32 R4, R24, R32, R4 ;  /* 0x0000002018047225 */ /* 0x000fc800078e0004 */
[----:B------:R-:W-:Y:S01]  /*3f40*/  IMAD R15, R24, R33, R14 ;  /* 0x00000021180f7224 */ /* 0x000fe200078e020e */
[----:B------:R-:W-:Y:S01]  /*3f50*/  LEA R14, P0, R32, R4, 0x3 ;  /* 0x00000004200e7211 */ /* 0x000fe200078018ff */
[----:B------:R-:W-:Y:S01]  /*3f60*/  IMAD.IADD R29, R29, 0x1, -R30 ;  /* 0x000000011d1d7824 */ /* 0x000fe200078e0a1e */
[----:B------:R-:W-:Y:S01]  /*3f70*/  IADD3 R4, P1, R4, UR4, RZ ;  /* 0x0000000404047c10 */ /* 0x000fe2000ff3e0ff */
[----:B------:R-:W-:Y:S01]  /*3f80*/  IMAD.IADD R5, R5, 0x1, R15 ;  /* 0x0000000105057824 */ /* 0x000fe200078e020f */
[----:B------:R-:W-:-:S04]  /*3f90*/  IADD3 R14, P2, R14, UR4, RZ ;  /* 0x000000040e0e7c10 */ /* 0x000fc8000ff5e0ff */
[----:B------:R-:W-:Y:S02]  /*3fa0*/  LEA.HI.X R15, R32, R5, R33, 0x3, P0 ;  /* 0x00000005200f7211 */ /* 0x000fe400000f1c21 */
[----:B---3-5:R-:W-:Y:S02]  /*3fb0*/  FSETP.NEU.AND P0, PT, R8, RZ, PT ;  /* 0x000000ff0800720b */ /* 0x028fe40003f0d000 */
[----:B------:R-:W-:Y:S02]  /*3fc0*/  IADD3.X R5, R5, UR5, RZ, P1, !PT ;  /* 0x0000000505057c10 */ /* 0x000fe40008ffe4ff */
[----:B------:R-:W-:-:S09]  /*3fd0*/  IADD3.X R15, R15, UR5, RZ, P2, !PT ;  /* 0x000000050f0f7c10 */ /* 0x000fd200097fe4ff */
[----:B------:R-:W-:Y:S05]  /*3fe0*/  @!P0 BRA `(.L_x_40) ;  /* 0x0000004400388947 */ /* 0x000fea0003800000 */
[----:B------:R-:W-:Y:S01]  /*3ff0*/  ULDC.64 UR4, c[0x0][0x5b8] ;  /* 0x00016e0000047ab9 */ /* 0x000fe20000000a00 */
[----:B------:R-:W-:Y:S01]  /*4000*/  ULDC.64 UR8, c[0x0][0x5a8] ;  /* 0x00016a0000087ab9 */ /* 0x000fe20000000a00 */
[----:B------:R-:W-:Y:S01]  /*4010*/  IMAD.WIDE.U32 R26, R0, UR4, R26 ;  /* 0x00000004001a7c25 */ /* 0x000fe2000f8e001a */
[----:B------:R-:W-:Y:S03]  /*4020*/  BSSY B1, `(.L_x_41) ;  /* 0x0000010000017945 */ /* 0x000fe60003800000 */
[----:B------:R-:W-:Y:S01]  /*4030*/  IMAD R31, R35, UR4, RZ ;  /* 0x00000004231f7c24 */ /* 0x000fe2000f8e02ff */
[----:B------:R-:W-:-:S03]  /*4040*/  IADD3 R30, P0, R30, R26, RZ ;  /* 0x0000001a1e1e7210 */ /* 0x000fc60007f1e0ff */
[----:B------:R-:W-:Y:S01]  /*4050*/  IMAD R31, R0, UR5, R31 ;  /* 0x00000005001f7c24 */ /* 0x000fe2000f8e021f */
[----:B------:R-:W-:Y:S01]  /*4060*/  ULDC.64 UR4, c[0x0][0x5b0] ;  /* 0x00016c0000047ab9 */ /* 0x000fe20000000a00 */
[----:B------:R-:W-:Y:S01]  /*4070*/  PRMT R0, RZ, 0x7610, R0 ;  /* 0x00007610ff007816 */ /* 0x000fe20000000000 */
[----:B------:R-:W-:Y:S02]  /*4080*/  IMAD R33, R25, UR4, RZ ;  /* 0x0000000419217c24 */ /* 0x000fe4000f8e02ff */
[----:B------:R-:W-:Y:S02]  /*4090*/  IADD3.X R31, R34, R27, R31, P0, !PT ;  /* 0x0000001b221f7210 */ /* 0x000fe400007fe41f */
[----:B------:R-:W-:Y:S01]  /*40a0*/  ISETP.GE.AND P0, PT, R29, 0x1, PT ;  /* 0x000000011d00780c */ /* 0x000fe20003f06270 */
[C---:B------:R-:W-:Y:S02]  /*40b0*/  IMAD R33, R24.reuse, UR5, R33 ;  /* 0x0000000518217c24 */ /* 0x040fe4000f8e0221 */
[----:B------:R-:W-:Y:S01]  /*40c0*/  IMAD.WIDE.U32 R26, R24, UR4, R30 ;  /* 0x00000004181a7c25 */ /* 0x000fe2000f8e001e */
[----:B------:R-:W-:-:S02]  /*40d0*/  ISETP.LT.OR P2, PT, R28, 0x1, !P0 ;  /* 0x000000011c00780c */ /* 0x000fc40004741670 */
[----:B------:R-:W-:-:S04]  /*40e0*/  IADD3 R26, P1, R26, UR8, RZ ;  /* 0x000000081a1a7c10 */ /* 0x000fc8000ff3e0ff */
[----:B------:R-:W-:-:S07]  /*40f0*/  IADD3.X R27, R27, UR9, R33, P1, !PT ;  /* 0x000000091b1b7c10 */ /* 0x000fce0008ffe421 */
[----:B------:R-:W-:Y:S05]  /*4100*/  @P2 BRA `(.L_x_42) ;  /* 0x0000000000042947 */ /* 0x000fea0003800000 */
[----:B------:R1:W5:Y:S02]  /*4110*/  LDG.E.U8 R0, desc[UR16][R26.64] ;  /* 0x000000101a007981 */ /* 0x000364000c1e1100 */
.L_x_42:
[----:B------:R-:W-:Y:S05]  /*4120*/  BSYNC B1 ;  /* 0x0000000000017941 */ /* 0x000fea0003800000 */
.L_x_41:
[----:B-----5:R-:W-:Y:S01]  /*4130*/  LOP3.LUT R0, R0, 0xff, RZ, 0xc0, !PT ;  /* 0x000000ff00007812 */ /* 0x020fe200078ec0ff */
[----:B------:R-:W-:Y:S01]  /*4140*/  BSSY B1, `(.L_x_43) ;  /* 0x000000c000017945 */ /* 0x000fe20003800000 */
[----:B------:R-:W-:Y:S02]  /*4150*/  ISETP.GE.AND P1, PT, R29, 0x2, PT ;  /* 0x000000021d00780c */ /* 0x000fe40003f26270 */
[----:B------:R-:W-:Y:S02]  /*4160*/  F2FP.F16.E4M3.UNPACK_B R0, R0 ;  /* 0x00000000ff00723e */ /* 0x000fe400020006ff */
[----:B------:R-:W-:-:S03]  /*4170*/  ISETP.LT.OR P3, PT, R28, 0x1, !P1 ;  /* 0x000000011c00780c */ /* 0x000fc60004f61670 */
[----:B------:R-:W-:-:S05]  /*4180*/  HADD2.F32 R33, -RZ, R0.H0_H0 ;  /* 0x20000000ff217230 */ /* 0x000fca0000004100 */
[----:B------:R-:W-:-:S04]  /*4190*/  FMUL R0, R33, R8 ;  /* 0x0000000821007220 */ /* 0x000fc80000400000 */
[----:B--2---:R-:W-:-:S05]  /*41a0*/  FFMA R0, R175, R9, R0 ;  /* 0x00000009af007223 */ /* 0x004fca0000000000 */
[----:B------:R-:W-:Y:S02]  /*41b0*/  F2FP.SATFINITE.E4M3.F32.PACK_AB_MERGE_C R33, RZ, R0, RZ ;  /* 0x00000000ff21723e */ /* 0x000fe400048070ff */
[----:B------:R-:W-:-:S03]  /*41c0*/  PRMT R0, RZ, 0x7610, R0 ;  /* 0x00007610ff007816 */ /* 0x000fc60000000000 */
[----:B------:R2:W-:Y:S01]  /*41d0*/  @!P2 STG.E.U8 desc[UR16][R4.64], R33 ;  /* 0x000000210400a986 */ /* 0x0005e2000c101110 */
[----:B------:R-:W-:Y:S05]  /*41e0*/  @P3 BRA `(.L_x_44) ;  /* 0x0000000000043947 */ /* 0x000fea0003800000 */
[----:B------:R3:W5:Y:S02]  /*41f0*/  LDG.E.U8 R0, desc[UR16][R26.64+0x1] ;  /* 0x000001101a007981 */ /* 0x000764000c1e1100 */
.L_x_44:
[----:B------:R-:W-:Y:S05]  /*4200*/  BSYNC B1 ;  /* 0x0000000000017941 */ /* 0x000fea0003800000 */
.L_x_43:
[----:B-----5:R-:W-:Y:S01]  /*4210*/  LOP3.LUT R0, R0, 0xff, RZ, 0xc0, !PT ;  /* 0x000000ff00007812 */ /* 0x020fe200078ec0ff */
[----:B------:R-:W-:Y:S01]  /*4220*/  BSSY B1, `(.L_x_45) ;  /* 0x0000012000017945 */ /* 0x000fe20003800000 */
[----:B------:R-:W-:Y:S02]  /*4230*/  IADD3 R35, P2, R24, 0x8, RZ ;  /* 0x0000000818237810 */ /* 0x000fe40007f5e0ff */
[----:B------:R-:W-:Y:S02]  /*4240*/  F2FP.F16.E4M3.UNPACK_B R0, R0 ;  /* 0x00000000ff00723e */ /* 0x000fe400020006ff */
[----:B------:R-:W-:Y:S01]  /*4250*/  ISETP.LT.OR P0, PT, R28, 0x9, !P0 ;  /* 0x000000091c00780c */ /* 0x000fe20004701670 */
[----:B------:R-:W-:Y:S02]  /*4260*/  IMAD.X R24, RZ, RZ, R25, P2 ;  /* 0x000000ffff187224 */ /* 0x000fe400010e0619 */
[----:B--2---:R-:W-:Y:S01]  /*4270*/  HADD2.F32 R33, -RZ, R0.H0_H0 ;  /* 0x20000000ff217230 */ /* 0x004fe20000004100 */
[----:B------:R-:W-:Y:S01]  /*4280*/  PRMT R0, RZ, 0x7610, R0 ;  /* 0x00007610ff007816 */ /* 0x000fe20000000000 */
[----:B------:R-:W-:-:S02]  /*4290*/  IMAD R24, R24, UR4, RZ ;  /* 0x0000000418187c24 */ /* 0x000fc4000f8e02ff */
[----:B------:R-:W-:-:S04]  /*42a0*/  IMAD.WIDE.U32 R30, R35, UR4, R30 ;  /* 0x00000004231e7c25 */ /* 0x000fc8000f8e001e */
[----:B------:R-:W-:Y:S01]  /*42b0*/  FMUL R33, R33, R8 ;  /* 0x0000000821217220 */ /* 0x000fe20000400000 */
[----:B------:R-:W-:-:S03]  /*42c0*/  IMAD R35, R35, UR5, R24 ;  /* 0x0000000523237c24 */ /* 0x000fc6000f8e0218 */
[----:B------:R-:W-:Y:S01]  /*42d0*/  FFMA R33, R178, R9, R33 ;  /* 0x00000009b2217223 */ /* 0x000fe20000000021 */
[----:B------:R-:W-:-:S04]  /*42e0*/  IADD3 R24, P2, R30, UR8, RZ ;  /* 0x000000081e187c10 */ /* 0x000fc8000ff5e0ff */
[----:B------:R-:W-:Y:S02]  /*42f0*/  F2FP.SATFINITE.E4M3.F32.PACK_AB_MERGE_C R33, RZ, R33, RZ ;  /* 0x00000021ff21723e */ /* 0x000fe400048070ff */
[----:B------:R-:W-:-:S03]  /*4300*/  IADD3.X R25, R31, UR9, R35, P2, !PT ;  /* 0x000000091f197c10 */ /* 0x000fc600097fe423 */
[----:B------:R2:W-:Y:S01]  /*4310*/  @!P3 STG.E.U8 desc[UR16][R4.64+0x1], R33 ;  /* 0x000001210400b986 */ /* 0x0005e2000c101110 */
[----:B------:R-:W-:Y:S05]  /*4320*/  @P0 BRA `(.L_x_46) ;  /* 0x0000000000040947 */ /* 0x000fea0003800000 */
[----:B------:R4:W5:Y:S02]  /*4330*/  LDG.E.U8 R0, desc[UR16][R24.64] ;  /* 0x0000001018007981 */ /* 0x000964000c1e1100 */
.L_x_46:
[----:B------:R-:W-:Y:S05]  /*4340*/  BSYNC B1 ;  /* 0x0000000000017941 */ /* 0x000fea0003800000 */
.L_x_45:
[----:B-----5:R-:W-:Y:S01]  /*4350*/  LOP3.LUT R0, R0, 0xff, RZ, 0xc0, !PT ;  /* 0x000000ff00007812 */ /* 0x020fe200078ec0ff */
[----:B------:R-:W-:Y:S01]  /*4360*/  BSSY B1, `(.L_x_47) ;  /* 0x000000b000017945 */ /* 0x000fe20003800000 */
[----:B------:R-:W-:Y:S02]  /*4370*/  ISETP.LT.OR P1, PT, R28, 0x9, !P1 ;  /* 0x000000091c00780c */ /* 0x000fe40004f21670 */
[----:B------:R-:W-:-:S05]  /*4380*/  F2FP.F16.E4M3.UNPACK_B R0, R0 ;  /* 0x00000000ff00723e */ /* 0x000fca00020006ff */
[----:B------:R-:W-:-:S05]  /*4390*/  HADD2.F32 R31, -RZ, R0.H0_H0 ;  /* 0x20000000ff1f7230 */ /* 0x000fca0000004100 */
[----:B------:R-:W-:-:S04]  /*43a0*/  FMUL R0, R31, R8 ;  /* 0x000000081f007220 */ /* 0x000fc80000400000 */
[----:B------:R-:W-:-:S05]  /*43b0*/  FFMA R0, R173, R9, R0 ;  /* 0x00000009ad007223 */ /* 0x000fca0000000000 */
[----:B------:R-:W-:Y:S02]  /*43c0*/  F2FP.SATFINITE.E4M3.F32.PACK_AB_MERGE_C R31, RZ, R0, RZ ;  /* 0x00000000ff1f723e */ /* 0x000fe400048070ff */
[----:B------:R-:W-:-:S03]  /*43d0*/  PRMT R0, RZ, 0x7610, R0 ;  /* 0x00007610ff007816 */ /* 0x000fc60000000000 */
[----:B------:R0:W-:Y:S01]  /*43e0*/  @!P0 STG.E.U8 desc[UR16][R14.64], R31 ;  /* 0x0000001f0e008986 */ /* 0x0001e2000c101110 */
[----:B------:R-:W-:Y:S05]  /*43f0*/  @P1 BRA `(.L_x_48) ;  /* 0x0000000000041947 */ /* 0x000fea0003800000 */
[----:B------:R0:W5:Y:S02]  /*4400*/  LDG.E.U8 R0, desc[UR16][R24.64+0x1] ;  /* 0x0000011018007981 */ /* 0x000164000c1e1100 */
.L_x_48:
[----:B------:R-:W-:Y:S05]  /*4410*/  BSYNC B1 ;  /* 0x0000000000017941 */ /* 0x000fea0003800000 */
.L_x_47:
[----:B-----5:R-:W-:Y:S01]  /*4420*/  LOP3.LUT R0, R0, 0xff, RZ, 0xc0, !PT ;  /* 0x000000ff00007812 */ /* 0x020fe200078ec0ff */
[----:B------:R-:W-:Y:S01]  /*4430*/  BSSY B1, `(.L_x_49) ;  /* 0x000000c000017945 */ /* 0x000fe20003800000 */
[----:B------:R-:W-:Y:S02]  /*4440*/  ISETP.GE.AND P0, PT, R29, 0x9, PT ;  /* 0x000000091d00780c */ /* 0x000fe40003f06270 */
[----:B------:R-:W-:Y:S02]  /*4450*/  F2FP.F16.E4M3.UNPACK_B R0, R0 ;  /* 0x00000000ff00723e */ /* 0x000fe400020006ff */
[----:B------:R-:W-:-:S03]  /*4460*/  ISETP.LT.OR P2, PT, R28, 0x1, !P0 ;  /* 0x000000011c00780c */ /* 0x000fc60004741670 */
[----:B0-----:R-:W-:Y:S01]  /*4470*/  HADD2.F32 R31, -RZ, R0.H0_H0 ;  /* 0x20000000ff1f7230 */ /* 0x001fe20000004100 */
[----:B------:R-:W-:-:S04]  /*4480*/  PRMT R0, RZ, 0x7610, R0 ;  /* 0x00007610ff007816 */ /* 0x000fc80000000000 */
[----:B------:R-:W-:-:S04]  /*4490*/  FMUL R31, R31, R8 ;  /* 0x000000081f1f7220 */ /* 0x000fc80000400000 */
[----:B------:R-:W-:-:S05]  /*44a0*/  FFMA R31, R176, R9, R31 ;  /* 0x00000009b01f7223 */ /* 0x000fca000000001f */
[----:B------:R-:W-:-:S05]  /*44b0*/  F2FP.SATFINITE.E4M3.F32.PACK_AB_MERGE_C R31, RZ, R31, RZ ;  /* 0x0000001fff1f723e */ /* 0x000fca00048070ff */
[----:B------:R0:W-:Y:S01]  /*44c0*/  @!P1 STG.E.U8 desc[UR16][R14.64+0x1], R31 ;  /* 0x0000011f0e009986 */ /* 0x0001e2000c101110 */
[----:B------:R-:W-:Y:S05]  /*44d0*/  @P2 BRA `(.L_x_50) ;  /* 0x0000000000042947 */ /* 0x000fea0003800000 */
[----:B------:R0:W5:Y:S02]  /*44e0*/  LDG.E.U8 R0, desc[UR16][R26.64+0x8] ;  /* 0x000008101a007981 */ /* 0x000164000c1e1100 */
.L_x_50:
[----:B------:R-:W-:Y:S05]  /*44f0*/  BSYNC B1 ;  /* 0x0000000000017941 */ /* 0x000fea0003800000 */
.L_x_49:
[----:B-----5:R-:W-:Y:S01]  /*4500*/  LOP3.LUT R0, R0, 0xff, RZ, 0xc0, !PT ;  /* 0x000000ff00007812 */ /* 0x020fe200078ec0ff */
[----:B------:R-:W-:Y:S01]  /*4510*/  BSSY B1, `(.L_x_51) ;  /* 0x000000c000017945 */ /* 0x000fe20003800000 */
[----:B------:R-:W-:Y:S02]  /*4520*/  ISETP.GE.AND P1, PT, R29, 0xa, PT ;  /* 0x0000000a1d00780c */ /* 0x000fe40003f26270 */
[----:B------:R-:W-:Y:S02]  /*4530*/  F2FP.F16.E4M3.UNPACK_B R0, R0 ;  /* 0x00000000ff00723e */ /* 0x000fe400020006ff */
[----:B------:R-:W-:-:S03]  /*4540*/  ISETP.LT.OR P3, PT, R28, 0x1, !P1 ;  /* 0x000000011c00780c */ /* 0x000fc60004f61670 */
[----:B0-----:R-:W-:-:S05]  /*4550*/  HADD2.F32 R31, -RZ, R0.H0_H0 ;  /* 0x20000000ff1f7230 */ /* 0x001fca0000004100 */
[----:B------:R-:W-:-:S04]  /*4560*/  FMUL R0, R31, R8 ;  /* 0x000000081f007220 */ /* 0x000fc80000400000 */
[----:B------:R-:W-:-:S05]  /*4570*/  FFMA R0, R171, R9, R0 ;  /* 0x00000009ab007223 */ /* 0x000fca0000000000 */
[----:B------:R-:W-:Y:S02]  /*4580*/  F2FP.SATFINITE.E4M3.F32.PACK_AB_MERGE_C R31, RZ, R0, RZ ;  /* 0x00000000ff1f723e */ /* 0x000fe400048070ff */
[----:B------:R-:W-:-:S03]  /*4590*/  PRMT R0, RZ, 0x7610, R0 ;  /* 0x00007610ff007816 */ /* 0x000fc60000000000 */
[----:B------:R0:W-:Y:S01]  /*45a0*/  @!P2 STG.E.U8 desc[UR16][R4.64+0x8], R31 ;  /* 0x0000081f0400a986 */ /* 0x0001e2000c101110 */
[----:B------:R-:W-:Y:S05]  /*45b0*/  @P3 BRA `(.L_x_52) ;  /* 0x0000000000043947 */ /* 0x000fea0003800000 */
[----:B------:R0:W5:Y:S02]  /*45c0*/  LDG.E.U8 R0, desc[UR16][R26.64+0x9] ;  /* 0x000009101a007981 */ /* 0x000164000c1e1100 */
.L_x_52:
[----:B------:R-:W-:Y:S05]  /*45d0*/  BSYNC B1 ;  /* 0x0000000000017941 */ /* 0x000fea0003800000 */
.L_x_51:
[----:B-----5:R-:W-:Y:S01]  /*45e0*/  LOP3.LUT R0, R0, 0xff, RZ, 0xc0, !PT ;  /* 0x000000ff00007812 */ /* 0x020fe200078ec0ff */
[----:B------:R-:W-:Y:S01]  /*45f0*/  BSSY B1, `(.L_x_53) ;  /* 0x000000b000017945 */ /* 0x000fe20003800000 */
[----:B------:R-:W-:Y:S02]  /*4600*/  ISETP.LT.OR P0, PT, R28, 0x9, !P0 ;  /* 0x000000091c00780c */ /* 0x000fe40004701670 */
[----:B------:R-:W-:-:S05]  /*4610*/  F2FP.F16.E4M3.UNPACK_B R0, R0 ;  /* 0x00000000ff00723e */ /* 0x000fca00020006ff */
        /* <DEDUP_REMOVED lines=8> */
.L_x_54:
[----:B------:R-:W-:Y:S05]  /*46a0*/  BSYNC B1 ;  /* 0x0000000000017941 */ /* 0x000fea0003800000 */
.L_x_53:
[----:B-----5:R-:W-:Y:S01]  /*46b0*/  LOP3.LUT R0, R0, 0xff, RZ, 0xc0, !PT ;  /* 0x000000ff00007812 */ /* 0x020fe200078ec0ff */
[----:B------:R-:W-:Y:S01]  /*46c0*/  BSSY B1, `(.L_x_55) ;  /* 0x000000b000017945 */ /* 0x000fe20003800000 */
[----:B------:R-:W-:Y:S02]  /*46d0*/  ISETP.LT.OR P1, PT, R28, 0x9, !P1 ;  /* 0x000000091c00780c */ /* 0x000fe40004f21670 */
[----:B------:R-:W-:-:S05]  /*46e0*/  F2FP.F16.E4M3.UNPACK_B R0, R0 ;  /* 0x00000000ff00723e */ /* 0x000fca00020006ff */
        /* <DEDUP_REMOVED lines=8> */
.L_x_56:
[----:B------:R-:W-:Y:S05]  /*4770*/  BSYNC B1 ;  /* 0x0000000000017941 */ /* 0x000fea0003800000 */
.L_x_55:
        /* <DEDUP_REMOVED lines=13> */
.L_x_58:
[----:B------:R-:W-:Y:S05]  /*4850*/  BSYNC B1 ;  /* 0x0000000000017941 */ /* 0x000fea0003800000 */
.L_x_57:
        /* <DEDUP_REMOVED lines=13> */
.L_x_60:
[----:B------:R-:W-:Y:S05]  /*4930*/  BSYNC B1 ;  /* 0x0000000000017941 */ /* 0x000fea0003800000 */
.L_x_59:
        /* <DEDUP_REMOVED lines=12> */
.L_x_62:
[----:B------:R-:W-:Y:S05]  /*4a00*/  BSYNC B1 ;  /* 0x0000000000017941 */ /* 0x000fea0003800000 */
.L_x_61:
        /* <DEDUP_REMOVED lines=12> */
.L_x_64:
[----:B------:R-:W-:Y:S05]  /*4ad0*/  BSYNC B1 ;  /* 0x0000000000017941 */ /* 0x000fea0003800000 */
.L_x_63:
        /* <DEDUP_REMOVED lines=13> */
.L_x_66:
[----:B------:R-:W-:Y:S05]  /*4bb0*/  BSYNC B1 ;  /* 0x0000000000017941 */ /* 0x000fea0003800000 */
.L_x_65:
        /* <DEDUP_REMOVED lines=13> */
.L_x_68:
[----:B------:R-:W-:Y:S05]  /*4c90*/  BSYNC B1 ;  /* 0x0000000000017941 */ /* 0x000fea0003800000 */
.L_x_67:
        /* <DEDUP_REMOVED lines=12> */
.L_x_70:
[----:B------:R-:W-:Y:S05]  /*4d60*/  BSYNC B1 ;  /* 0x0000000000017941 */ /* 0x000fea0003800000 */
.L_x_69:
        /* <DEDUP_REMOVED lines=12> */
.L_x_72:
[----:B------:R-:W-:Y:S05]  /*4e30*/  BSYNC B1 ;  /* 0x0000000000017941 */ /* 0x000fea0003800000 */
.L_x_71:
        /* <DEDUP_REMOVED lines=13> */
.L_x_74:
[----:B------:R-:W-:Y:S05]  /*4f10*/  BSYNC B1 ;  /* 0x0000000000017941 */ /* 0x000fea0003800000 */
.L_x_73:
        /* <DEDUP_REMOVED lines=13> */
.L_x_76:
[----:B------:R-:W-:Y:S05]  /*4ff0*/  BSYNC B1 ;  /* 0x0000000000017941 */ /* 0x000fea0003800000 */
.L_x_75:
        /* <DEDUP_REMOVED lines=12> */
.L_x_78:
[----:B------:R-:W-:Y:S05]  /*50c0*/  BSYNC B1 ;  /* 0x0000000000017941 */ /* 0x000fea0003800000 */
.L_x_77:
        /* <DEDUP_REMOVED lines=12> */
.L_x_80:
[----:B------:R-:W-:Y:S05]  /*5190*/  BSYNC B1 ;  /* 0x0000000000017941 */ /* 0x000fea0003800000 */
.L_x_79:
        /* <DEDUP_REMOVED lines=13> */
.L_x_82:
[----:B------:R-:W-:Y:S05]  /*5270*/  BSYNC B1 ;  /* 0x0000000000017941 */ /* 0x000fea0003800000 */
.L_x_81:
        /* <DEDUP_REMOVED lines=13> */
.L_x_84:
[----:B------:R-:W-:Y:S05]  /*5350*/  BSYNC B1 ;  /* 0x0000000000017941 */ /* 0x000fea0003800000 */
.L_x_83:
        /* <DEDUP_REMOVED lines=12> */
.L_x_86:
[----:B------:R-:W-:Y:S05]  /*5420*/  BSYNC B1 ;  /* 0x0000000000017941 */ /* 0x000fea0003800000 */
.L_x_85:
        /* <DEDUP_REMOVED lines=12> */
.L_x_88:
[----:B------:R-:W-:Y:S05]  /*54f0*/  BSYNC B1 ;  /* 0x0000000000017941 */ /* 0x000fea0003800000 */
.L_x_87:
        /* <DEDUP_REMOVED lines=13> */
.L_x_90:
[----:B------:R-:W-:Y:S05]  /*55d0*/  BSYNC B1 ;  /* 0x0000000000017941 */ /* 0x000fea0003800000 */
.L_x_89:
        /* <DEDUP_REMOVED lines=13> */
.L_x_92:
[----:B------:R-:W-:Y:S05]  /*56b0*/  BSYNC B1 ;  /* 0x0000000000017941 */ /* 0x000fea0003800000 */
.L_x_91:
        /* <DEDUP_REMOVED lines=12> */
.L_x_94:
[----:B------:R-:W-:Y:S05]  /*5780*/  BSYNC B1 ;  /* 0x0000000000017941 */ /* 0x000fea0003800000 */
.L_x_93:
        /* <DEDUP_REMOVED lines=12> */
.L_x_96:
[----:B------:R-:W-:Y:S05]  /*5850*/  BSYNC B1 ;  /* 0x0000000000017941 */ /* 0x000fea0003800000 */
.L_x_95:
        /* <DEDUP_REMOVED lines=13> */
.L_x_98:
[----:B------:R-:W-:Y:S05]  /*5930*/  BSYNC B1 ;  /* 0x0000000000017941 */ /* 0x000fea0003800000 */
.L_x_97:
        /* <DEDUP_REMOVED lines=13> */
.L_x_100:
[----:B------:R-:W-:Y:S05]  /*5a10*/  BSYNC B1 ;  /* 0x0000000000017941 */ /* 0x000fea0003800000 */
.L_x_99:
        /* <DEDUP_REMOVED lines=12> */
.L_x_102:
[----:B------:R-:W-:Y:S05]  /*5ae0*/  BSYNC B1 ;  /* 0x0000000000017941 */ /* 0x000fea0003800000 */
.L_x_101:
        /* <DEDUP_REMOVED lines=12> */
.L_x_104:
[----:B------:R-:W-:Y:S05]  /*5bb0*/  BSYNC B1 ;  /* 0x0000000000017941 */ /* 0x000fea0003800000 */
.L_x_103:
        /* <DEDUP_REMOVED lines=13> */
.L_x_106:
[----:B------:R-:W-:Y:S05]  /*5c90*/  BSYNC B1 ;  /* 0x0000000000017941 */ /* 0x000fea0003800000 */
.L_x_105:
        /* <DEDUP_REMOVED lines=13> */
.L_x_108:
[----:B------:R-:W-:Y:S05]  /*5d70*/  BSYNC B1 ;  /* 0x0000000000017941 */ /* 0x000fea0003800000 */
.L_x_107:
        /* <DEDUP_REMOVED lines=12> */
.L_x_110:
[----:B------:R-:W-:Y:S05]  /*5e40*/  BSYNC B1 ;  /* 0x0000000000017941 */ /* 0x000fea0003800000 */
.L_x_109:
        /* <DEDUP_REMOVED lines=12> */
.L_x_112:
[----:B------:R-:W-:Y:S05]  /*5f10*/  BSYNC B1 ;  /* 0x0000000000017941 */ /* 0x000fea0003800000 */
.L_x_111:
        /* <DEDUP_REMOVED lines=13> */
.L_x_114:
[----:B------:R-:W-:Y:S05]  /*5ff0*/  BSYNC B1 ;  /* 0x0000000000017941 */ /* 0x000fea0003800000 */
.L_x_113:
        /* <DEDUP_REMOVED lines=13> */
.L_x_116:
[----:B------:R-:W-:Y:S05]  /*60d0*/  BSYNC B1 ;  /* 0x0000000000017941 */ /* 0x000fea0003800000 */
.L_x_115:
        /* <DEDUP_REMOVED lines=12> */
.L_x_118:
[----:B------:R-:W-:Y:S05]  /*61a0*/  BSYNC B1 ;  /* 0x0000000000017941 */ /* 0x000fea0003800000 */
.L_x_117:
        /* <DEDUP_REMOVED lines=12> */
.L_x_120:
[----:B------:R-:W-:Y:S05]  /*6270*/  BSYNC B1 ;  /* 0x0000000000017941 */ /* 0x000fea0003800000 */
.L_x_119:
        /* <DEDUP_REMOVED lines=13> */
.L_x_122:
[----:B------:R-:W-:Y:S05]  /*6350*/  BSYNC B1 ;  /* 0x0000000000017941 */ /* 0x000fea0003800000 */
.L_x_121:
        /* <DEDUP_REMOVED lines=13> */
.L_x_124:
[----:B------:R-:W-:Y:S05]  /*6430*/  BSYNC B1 ;  /* 0x0000000000017941 */ /* 0x000fea0003800000 */
.L_x_123:
        /* <DEDUP_REMOVED lines=12> */
.L_x_126:
[----:B------:R-:W-:Y:S05]  /*6500*/  BSYNC B1 ;  /* 0x0000000000017941 */ /* 0x000fea0003800000 */
.L_x_125:
        /* <DEDUP_REMOVED lines=12> */
.L_x_128:
[----:B------:R-:W-:Y:S05]  /*65d0*/  BSYNC B1 ;  /* 0x0000000000017941 */ /* 0x000fea0003800000 */
.L_x_127:
        /* <DEDUP_REMOVED lines=13> */
.L_x_130:
[----:B------:R-:W-:Y:S05]  /*66b0*/  BSYNC B1 ;  /* 0x0000000000017941 */ /* 0x000fea0003800000 */
.L_x_129:
        /* <DEDUP_REMOVED lines=13> */
.L_x_132:
[----:B------:R-:W-:Y:S05]  /*6790*/  BSYNC B1 ;  /* 0x0000000000017941 */ /* 0x000fea0003800000 */
.L_x_131:
        /* <DEDUP_REMOVED lines=12> */
.L_x_134:
[----:B------:R-:W-:Y:S05]  /*6860*/  BSYNC B1 ;  /* 0x0000000000017941 */ /* 0x000fea0003800000 */
.L_x_133:
        /* <DEDUP_REMOVED lines=12> */
.L_x_136:
[----:B------:R-:W-:Y:S05]  /*6930*/  BSYNC B1 ;  /* 0x0000000000017941 */ /* 0x000fea0003800000 */
.L_x_135:
        /* <DEDUP_REMOVED lines=13> */
.L_x_138:
[----:B------:R-:W-:Y:S05]  /*6a10*/  BSYNC B1 ;  /* 0x0000000000017941 */ /* 0x000fea0003800000 */
.L_x_137:
        /* <DEDUP_REMOVED lines=13> */
.L_x_140:
[----:B------:R-:W-:Y:S05]  /*6af0*/  BSYNC B1 ;  /* 0x0000000000017941 */ /* 0x000fea0003800000 */
.L_x_139:
        /* <DEDUP_REMOVED lines=12> */
.L_x_142:
[----:B------:R-:W-:Y:S05]  /*6bc0*/  BSYNC B1 ;  /* 0x0000000000017941 */ /* 0x000fea0003800000 */
.L_x_141:
        /* <DEDUP_REMOVED lines=12> */
.L_x_144:
[----:B------:R-:W-:Y:S05]  /*6c90*/  BSYNC B1 ;  /* 0x0000000000017941 */ /* 0x000fea0003800000 */
.L_x_143:
        /* <DEDUP_REMOVED lines=13> */
.L_x_146:
[----:B------:R-:W-:Y:S05]  /*6d70*/  BSYNC B1 ;  /* 0x0000000000017941 */ /* 0x000fea0003800000 */
.L_x_145:
        /* <DEDUP_REMOVED lines=13> */
.L_x_148:
[----:B------:R-:W-:Y:S05]  /*6e50*/  BSYNC B1 ;  /* 0x0000000000017941 */ /* 0x000fea0003800000 */
.L_x_147:
        /* <DEDUP_REMOVED lines=12> */
.L_x_150:
[----:B------:R-:W-:Y:S05]  /*6f20*/  BSYNC B1 ;  /* 0x0000000000017941 */ /* 0x000fea0003800000 */
.L_x_149:
        /* <DEDUP_REMOVED lines=12> */
.L_x_152:
[----:B------:R-:W-:Y:S05]  /*6ff0*/  BSYNC B1 ;  /* 0x0000000000017941 */ /* 0x000fea0003800000 */
.L_x_151:
        /* <DEDUP_REMOVED lines=13> */
.L_x_154:
[----:B------:R-:W-:Y:S05]  /*70d0*/  BSYNC B1 ;  /* 0x0000000000017941 */ /* 0x000fea0003800000 */
.L_x_153:
        /* <DEDUP_REMOVED lines=13> */
.L_x_156:
[----:B------:R-:W-:Y:S05]  /*71b0*/  BSYNC B1 ;  /* 0x0000000000017941 */ /* 0x000fea0003800000 */
.L_x_155:
        /* <DEDUP_REMOVED lines=12> */
.L_x_158:
[----:B------:R-:W-:Y:S05]  /*7280*/  BSYNC B1 ;  /* 0x0000000000017941 */ /* 0x000fea0003800000 */
.L_x_157:
        /* <DEDUP_REMOVED lines=12> */
.L_x_160:
[----:B------:R-:W-:Y:S05]  /*7350*/  BSYNC B1 ;  /* 0x0000000000017941 */ /* 0x000fea0003800000 */
.L_x_159:
        /* <DEDUP_REMOVED lines=13> */
.L_x_162:
[----:B------:R-:W-:Y:S05]  /*7430*/  BSYNC B1 ;  /* 0x0000000000017941 */ /* 0x000fea0003800000 */
.L_x_161:
        /* <DEDUP_REMOVED lines=13> */
.L_x_164:
[----:B------:R-:W-:Y:S05]  /*7510*/  BSYNC B1 ;  /* 0x0000000000017941 */ /* 0x000fea0003800000 */
.L_x_163:
        /* <DEDUP_REMOVED lines=12> */
.L_x_166:
[----:B------:R-:W-:Y:S05]  /*75e0*/  BSYNC B1 ;  /* 0x0000000000017941 */ /* 0x000fea0003800000 */
.L_x_165:
        /* <DEDUP_REMOVED lines=12> */
.L_x_168:
[----:B------:R-:W-:Y:S05]  /*76b0*/  BSYNC B1 ;  /* 0x0000000000017941 */ /* 0x000fea0003800000 */
.L_x_167:
        /* <DEDUP_REMOVED lines=13> */
.L_x_170:
[----:B------:R-:W-:Y:S05]  /*7790*/  BSYNC B1 ;  /* 0x0000000000017941 */ /* 0x000fea0003800000 */
.L_x_169:
        /* <DEDUP_REMOVED lines=13> */
.L_x_172:
[----:B------:R-:W-:Y:S05]  /*7870*/  BSYNC B1 ;  /* 0x0000000000017941 */ /* 0x000fea0003800000 */
.L_x_171:
        /* <DEDUP_REMOVED lines=12> */
.L_x_174:
[----:B------:R-:W-:Y:S05]  /*7940*/  BSYNC B1 ;  /* 0x0000000000017941 */ /* 0x000fea0003800000 */
.L_x_173:
        /* <DEDUP_REMOVED lines=12> */
.L_x_176:
[----:B------:R-:W-:Y:S05]  /*7a10*/  BSYNC B1 ;  /* 0x0000000000017941 */ /* 0x000fea0003800000 */
.L_x_175:
        /* <DEDUP_REMOVED lines=13> */
.L_x_178:
[----:B------:R-:W-:Y:S05]  /*7af0*/  BSYNC B1 ;  /* 0x0000000000017941 */ /* 0x000fea0003800000 */
.L_x_177:
        /* <DEDUP_REMOVED lines=13> */
.L_x_180:
[----:B------:R-:W-:Y:S05]  /*7bd0*/  BSYNC B1 ;  /* 0x0000000000017941 */ /* 0x000fea0003800000 */
.L_x_179:
        /* <DEDUP_REMOVED lines=12> */
.L_x_182:
[----:B------:R-:W-:Y:S05]  /*7ca0*/  BSYNC B1 ;  /* 0x0000000000017941 */ /* 0x000fea0003800000 */
.L_x_181:
        /* <DEDUP_REMOVED lines=12> */
.L_x_184:
[----:B------:R-:W-:Y:S05]  /*7d70*/  BSYNC B1 ;  /* 0x0000000000017941 */ /* 0x000fea0003800000 */
.L_x_183:
        /* <DEDUP_REMOVED lines=13> */
.L_x_186:
[----:B------:R-:W-:Y:S05]  /*7e50*/  BSYNC B1 ;  /* 0x0000000000017941 */ /* 0x000fea0003800000 */
.L_x_185:
        /* <DEDUP_REMOVED lines=13> */
.L_x_188:
[----:B------:R-:W-:Y:S05]  /*7f30*/  BSYNC B1 ;  /* 0x0000000000017941 */ /* 0x000fea0003800000 */
.L_x_187:
        /* <DEDUP_REMOVED lines=12> */
.L_x_190:
[----:B------:R-:W-:Y:S05]  /*8000*/  BSYNC B1 ;  /* 0x0000000000017941 */ /* 0x000fea0003800000 */
.L_x_189:
        /* <DEDUP_REMOVED lines=12> */
.L_x_192:
[----:B------:R-:W-:Y:S05]  /*80d0*/  BSYNC B1 ;  /* 0x0000000000017941 */ /* 0x000fea0003800000 */
.L_x_191:
        /* <DEDUP_REMOVED lines=13> */
.L_x_194:
[----:B------:R-:W-:Y:S05]  /*81b0*/  BSYNC B1 ;  /* 0x0000000000017941 */ /* 0x000fea0003800000 */
.L_x_193:
        /* <DEDUP_REMOVED lines=13> */
.L_x_196:
[----:B------:R-:W-:Y:S05]  /*8290*/  BSYNC B1 ;  /* 0x0000000000017941 */ /* 0x000fea0003800000 */
.L_x_195:
        /* <DEDUP_REMOVED lines=12> */
.L_x_198:
[----:B------:R-:W-:Y:S05]  /*8360*/  BSYNC B1 ;  /* 0x0000000000017941 */ /* 0x000fea0003800000 */
.L_x_197:
[----:B-----5:R-:W-:Y:S01]  /*8370*/  LOP3.LUT R0, R0, 0xff, RZ, 0xc0, !PT ;  /* 0x000000ff00007812 */ /* 0x020fe200078ec0ff */
[----:B------:R-:W-:Y:S01]  /*8380*/  BSSY B1, `(.L_x_199) ;  /* 0x000000b000017945 */ /* 0x000fe20003800000 */
[----:B------:R-:W-:Y:S02]  /*8390*/  ISETP.LT.OR P1, PT, R28, 0x9, !P1 ;  /* 0x000000091c00780c */ /* 0x000fe40004f21670 */
[----:B------:R-:W-:-:S05]  /*83a0*/  F2FP.F16.E4M3.UNPACK_B R0, R0 ;  /* 0x00000000ff00723e */ /* 0x000fca00020006ff */
[----:B0-2---:R-:W-:-:S05]  /*83b0*/  HADD2.F32 R5, -RZ, R0.H0_H0 ;  /* 0x20000000ff057230 */ /* 0x005fca0000004100 */
[----:B------:R-:W-:-:S04]  /*83c0*/  FMUL R0, R5, R8 ;  /* 0x0000000805007220 */ /* 0x000fc80000400000 */
[----:B------:R-:W-:-:S05]  /*83d0*/  FFMA R0, R19, R9, R0 ;  /* 0x0000000913007223 */ /* 0x000fca0000000000 */
[----:B------:R-:W-:Y:S02]  /*83e0*/  F2FP.SATFINITE.E4M3.F32.PACK_AB_MERGE_C R5, RZ, R0, RZ ;  /* 0x00000000ff05723e */ /* 0x000fe400048070ff */
[----:B------:R-:W-:-:S03]  /*83f0*/  PRMT R0, RZ, 0x7610, R0 ;  /* 0x00007610ff007816 */ /* 0x000fc60000000000 */
[----:B------:R0:W-:Y:S01]  /*8400*/  @!P0 STG.E.U8 desc[UR16][R14.64+0x98], R5 ;  /* 0x000098050e008986 */ /* 0x0001e2000c101110 */
[----:B------:R-:W-:Y:S05]  /*8410*/  @P1 BRA `(.L_x_200) ;  /* 0x0000000000041947 */ /* 0x000fea0003800000 */
[----:B------:R2:W5:Y:S02]  /*8420*/  LDG.E.U8 R0, desc[UR16][R24.64+0x99] ;  /* 0x0000991018007981 */ /* 0x000564000c1e1100 */
.L_x_200:
[----:B------:R-:W-:Y:S05]  /*8430*/  BSYNC B1 ;  /* 0x0000000000017941 */ /* 0x000fea0003800000 */
.L_x_199:
[----:B------:R-:W-:Y:S05]  /*8440*/  @P1 BRA `(.L_x_201) ;  /* 0x0000001400c01947 */ /* 0x000fea0003800000 */
[----:B-----5:R-:W-:-:S04]  /*8450*/  LOP3.LUT R0, R0, 0xff, RZ, 0xc0, !PT ;  /* 0x000000ff00007812 */ /* 0x020fc800078ec0ff */
[----:B------:R-:W-:-:S05]  /*8460*/  F2FP.F16.E4M3.UNPACK_B R0, R0 ;  /* 0x00000000ff00723e */ /* 0x000fca00020006ff */
[----:B0-----:R-:W-:-:S05]  /*8470*/  HADD2.F32 R5, -RZ, R0.H0_H0 ;  /* 0x20000000ff057230 */ /* 0x001fca0000004100 */
[----:B------:R-:W-:-:S04]  /*8480*/  FMUL R5, R5, R8 ;  /* 0x0000000805057220 */ /* 0x000fc80000400000 */
[----:B------:R-:W-:-:S05]  /*8490*/  FFMA R5, R22, R9, R5 ;  /* 0x0000000916057223 */ /* 0x000fca0000000005 */
[----:B------:R-:W-:-:S05]  /*84a0*/  F2FP.SATFINITE.E4M3.F32.PACK_AB_MERGE_C R5, RZ, R5, RZ ;  /* 0x00000005ff05723e */ /* 0x000fca00048070ff */
[----:B------:R0:W-:Y:S01]  /*84b0*/  STG.E.U8 desc[UR16][R14.64+0x99], R5 ;  /* 0x000099050e007986 */ /* 0x0001e2000c101110 */
[----:B------:R-:W-:Y:S05]  /*84c0*/  BRA `(.L_x_201) ;  /* 0x0000001400a07947 */ /* 0x000fea0003800000 */
.L_x_40:
[----:B------:R-:W-:Y:S01]  /*84d0*/  ISETP.GE.AND P2, PT, R29, 0x1, PT ;  /* 0x000000011d00780c */ /* 0x000fe20003f46270 */
[-C--:B--2---:R-:W-:Y:S01]  /*84e0*/  FMUL R175, R175, R9.reuse ;  /* 0x00000009afaf7220 */ /* 0x084fe20000400000 */
[----:B------:R-:W-:Y:S01]  /*84f0*/  ISETP.GE.AND P3, PT, R29, 0x2, PT ;  /* 0x000000021d00780c */ /* 0x000fe20003f66270 */
[-C--:B------:R-:W-:Y:S01]  /*8500*/  FMUL R178, R178, R9.reuse ;  /* 0x00000009b2b27220 */ /* 0x080fe20000400000 */
[C---:B------:R-:W-:Y:S01]  /*8510*/  ISETP.LT.OR P0, PT, R28.reuse, 0x1, !P2 ;  /* 0x000000011c00780c */ /* 0x040fe20005701670 */
[-C--:B------:R-:W-:Y:S01]  /*8520*/  FMUL R173, R173, R9.reuse ;  /* 0x00000009adad7220 */ /* 0x080fe20000400000 */
[----:B------:R-:W-:Y:S01]  /*8530*/  ISETP.LT.OR P4, PT, R28, 0x1, !P3 ;  /* 0x000000011c00780c */ /* 0x000fe20005f81670 */
[-C--:B------:R-:W-:Y:S01]  /*8540*/  FMUL R176, R176, R9.reuse ;  /* 0x00000009b0b07220 */ /* 0x080fe20000400000 */
[----:B------:R-:W-:Y:S01]  /*8550*/  ISETP.GE.AND P1, PT, R29, 0x9, PT ;  /* 0x000000091d00780c */ /* 0x000fe20003f26270 */
[-C--:B------:R-:W-:Y:S01]  /*8560*/  FMUL R171, R171, R9.reuse ;  /* 0x00000009abab7220 */ /* 0x080fe20000400000 */
[----:B------:R-:W-:Y:S01]  /*8570*/  ISETP.LT.OR P2, PT, R28, 0x9, !P2 ;  /* 0x000000091c00780c */ /* 0x000fe20005741670 */
[-C--:B------:R-:W-:Y:S01]  /*8580*/  FMUL R174, R174, R9.reuse ;  /* 0x00000009aeae7220 */ /* 0x080fe20000400000 */
[----:B------:R-:W-:Y:S01]  /*8590*/  ISETP.LT.OR P3, PT, R28, 0x9, !P3 ;  /* 0x000000091c00780c */ /* 0x000fe20005f61670 */
[----:B------:R-:W-:Y:S01]  /*85a0*/  FMUL R169, R169, R9 ;  /* 0x00000009a9a97220 */ /* 0x000fe20000400000 */
[----:B------:R-:W-:Y:S01]  /*85b0*/  F2FP.SATFINITE.E4M3.F32.PACK_AB_MERGE_C R175, RZ, R175, RZ ;  /* 0x000000afffaf723e */ /* 0x000fe200048070ff */
[-C--:B------:R-:W-:Y:S01]  /*85c0*/  FMUL R172, R172, R9.reuse ;  /* 0x00000009acac7220 */ /* 0x080fe20000400000 */
[----:B------:R-:W-:Y:S01]  /*85d0*/  ISETP.LT.OR P5, PT, R28, 0x1, !P1 ;  /* 0x000000011c00780c */ /* 0x000fe20004fa1670 */
[----:B------:R-:W-:Y:S01]  /*85e0*/  FMUL R167, R167, R9 ;  /* 0x00000009a7a77220 */ /* 0x000fe20000400000 */
[----:B------:R-:W-:Y:S01]  /*85f0*/  F2FP.SATFINITE.E4M3.F32.PACK_AB_MERGE_C R25, RZ, R178, RZ ;  /* 0x000000b2ff19723e */ /* 0x000fe200048070ff */
[----:B------:R-:W-:Y:S01]  /*8600*/  @!P0 STG.E.U8 desc[UR16][R4.64], R175 ;  /* 0x000000af04008986 */ /* 0x000fe2000c101110 */
[----:B------:R-:W-:Y:S01]  /*8610*/  F2FP.SATFINITE.E4M3.F32.PACK_AB_MERGE_C R173, RZ, R173, RZ ;  /* 0x000000adffad723e */ /* 0x000fe200048070ff */
[-C--:B------:R-:W-:Y:S01]  /*8620*/  FMUL R170, R170, R9.reuse ;  /* 0x00000009aaaa7220 */ /* 0x080fe20000400000 */
[----:B------:R-:W-:Y:S01]  /*8630*/  F2FP.SATFINITE.E4M3.F32.PACK_AB_MERGE_C R27, RZ, R176, RZ ;  /* 0x000000b0ff1b723e */ /* 0x000fe200048070ff */
[----:B------:R1:W-:Y:S01]  /*8640*/  @!P4 STG.E.U8 desc[UR16][R4.64+0x1], R25 ;  /* 0x000001190400c986 */ /* 0x0003e2000c101110 */
[----:B------:R-:W-:Y:S01]  /*8650*/  ISETP.GE.AND P0, PT, R29, 0xa, PT ;  /* 0x0000000a1d00780c */ /* 0x000fe20003f06270 */
[----:B------:R-:W-:Y:S01]  /*8660*/  FMUL R165, R165, R9 ;  /* 0x00000009a5a57220 */ /* 0x000fe20000400000 */
[----:B------:R-:W-:Y:S01]  /*8670*/  F2FP.SATFINITE.E4M3.F32.PACK_AB_MERGE_C R171, RZ, R171, RZ ;  /* 0x000000abffab723e */ /* 0x000fe200048070ff */
[----:B------:R-:W-:Y:S01]  /*8680*/  @!P2 STG.E.U8 desc[UR16][R14.64], R173 ;  /* 0x000000ad0e00a986 */ /* 0x000fe2000c101110 */
[----:B------:R-:W-:Y:S01]  /*8690*/  ISETP.LT.OR P6, PT, R28, 0x1, !P0 ;  /* 0x000000011c00780c */ /* 0x000fe200047c1670 */
[-C--:B------:R-:W-:Y:S01]  /*86a0*/  FMUL R168, R168, R9.reuse ;  /* 0x00000009a8a87220 */ /* 0x080fe20000400000 */
[C---:B------:R-:W-:Y:S01]  /*86b0*/  ISETP.GE.AND P2, PT, R29.reuse, 0x12, PT ;  /* 0x000000121d00780c */ /* 0x040fe20003f46270 */
[----:B------:R2:W-:Y:S01]  /*86c0*/  @!P3 STG.E.U8 desc[UR16][R14.64+0x1], R27 ;  /* 0x0000011b0e00b986 */ /* 0x0005e2000c101110 */
[----:B------:R-:W-:Y:S01]  /*86d0*/  ISETP.GE.AND P3, PT, R29, 0x11, PT ;  /* 0x000000111d00780c */ /* 0x000fe20003f66270 */
[-C--:B------:R-:W-:Y:S01]  /*86e0*/  FMUL R163, R163, R9.reuse ;  /* 0x00000009a3a37220 */ /* 0x080fe20000400000 */
[C---:B------:R-:W-:Y:S01]  /*86f0*/  ISETP.LT.OR P1, PT, R28.reuse, 0x9, !P1 ;  /* 0x000000091c00780c */ /* 0x040fe20004f21670 */
[----:B------:R-:W-:Y:S01]  /*8700*/  @!P5 STG.E.U8 desc[UR16][R4.64+0x8], R171 ;  /* 0x000008ab0400d986 */ /* 0x000fe2000c101110 */
[----:B------:R-:W-:Y:S01]  /*8710*/  ISETP.LT.OR P0, PT, R28, 0x9, !P0 ;  /* 0x000000091c00780c */ /* 0x000fe20004701670 */
[-C--:B------:R-:W-:Y:S01]  /*8720*/  FMUL R166, R166, R9.reuse ;  /* 0x00000009a6a67220 */ /* 0x080fe20000400000 */
[C---:B------:R-:W-:Y:S01]  /*8730*/  ISETP.LT.OR P4, PT, R28.reuse, 0x1, !P3 ;  /* 0x000000011c00780c */ /* 0x040fe20005f81670 */
[-C--:B------:R-:W-:Y:S01]  /*8740*/  FMUL R161, R161, R9.reuse ;  /* 0x00000009a1a17220 */ /* 0x080fe20000400000 */
[----:B------:R-:W-:Y:S01]  /*8750*/  ISETP.LT.OR P5, PT, R28, 0x1, !P2 ;  /* 0x000000011c00780c */ /* 0x000fe200057a1670 */
[-C--:B------:R-:W-:Y:S01]  /*8760*/  FMUL R164, R164, R9.reuse ;  /* 0x00000009a4a47220 */ /* 0x080fe20000400000 */
[----:B------:R-:W-:Y:S01]  /*8770*/  ISETP.LT.OR P3, PT, R28, 0x9, !P3 ;  /* 0x000000091c00780c */ /* 0x000fe20005f61670 */
[-C--:B------:R-:W-:Y:S01]  /*8780*/  FMUL R156, R156, R9.reuse ;  /* 0x000000099c9c7220 */ /* 0x080fe20000400000 */
[----:B------:R-:W-:Y:S01]  /*8790*/  F2FP.SATFINITE.E4M3.F32.PACK_AB_MERGE_C R31, RZ, R174, RZ ;  /* 0x000000aeff1f723e */ /* 0x000fe200048070ff */
[----:B------:R-:W-:Y:S01]  /*87a0*/  FMUL R159, R159, R9 ;  /* 0x000000099f9f7220 */ /* 0x000fe20000400000 */
[----:B------:R-:W-:Y:S01]  /*87b0*/  F2FP.SATFINITE.E4M3.F32.PACK_AB_MERGE_C R169, RZ, R169, RZ ;  /* 0x000000a9ffa9723e */ /* 0x000fe200048070ff */
[----:B------:R-:W-:Y:S01]  /*87c0*/  FMUL R162, R162, R9 ;  /* 0x00000009a2a27220 */ /* 0x000fe20000400000 */
[----:B-1----:R-:W-:Y:S01]  /*87d0*/  F2FP.SATFINITE.E4M3.F32.PACK_AB_MERGE_C R25, RZ, R172, RZ ;  /* 0x000000acff19723e */ /* 0x002fe200048070ff */
[----:B------:R-:W-:Y:S01]  /*87e0*/  @!P6 STG.E.U8 desc[UR16][R4.64+0x9], R31 ;  /* 0x0000091f0400e986 */ /* 0x000fe2000c101110 */
[----:B------:R-:W-:Y:S01]  /*87f0*/  F2FP.SATFINITE.E4M3.F32.PACK_AB_MERGE_C R167, RZ, R167, RZ ;  /* 0x000000a7ffa7723e */ /* 0x000fe200048070ff */
[----:B------:R-:W-:Y:S01]  /*8800*/  FMUL R155, R155, R9 ;  /* 0x000000099b9b7220 */ /* 0x000fe20000400000 */
[----:B--2---:R-:W-:Y:S01]  /*8810*/  F2FP.SATFINITE.E4M3.F32.PACK_AB_MERGE_C R27, RZ, R170, RZ ;  /* 0x000000aaff1b723e */ /* 0x004fe200048070ff */
[----:B------:R-:W-:Y:S01]  /*8820*/  @!P1 STG.E.U8 desc[UR16][R14.64+0x8], R169 ;  /* 0x000008a90e009986 */ /* 0x000fe2000c101110 */
[----:B------:R-:W-:Y:S01]  /*8830*/  F2FP.SATFINITE.E4M3.F32.PACK_AB_MERGE_C R165, RZ, R165, RZ ;  /* 0x000000a5ffa5723e */ /* 0x000fe200048070ff */
[-C--:B------:R-:W-:Y:S01]  /*8840*/  FMUL R157, R157, R9.reuse ;  /* 0x000000099d9d7220 */ /* 0x080fe20000400000 */
[C---:B------:R-:W-:Y:S01]  /*8850*/  ISETP.GE.AND P1, PT, R29.reuse, 0x1a, PT ;  /* 0x0000001a1d00780c */ /* 0x040fe20003f26270 */
[----:B------:R1:W-:Y:S01]  /*8860*/  @!P0 STG.E.U8 desc[UR16][R14.64+0x9], R25 ;  /* 0x000009190e008986 */ /* 0x0003e2000c101110 */
[----:B------:R-:W-:Y:S01]  /*8870*/  ISETP.GE.AND P0, PT, R29, 0x19, PT ;  /* 0x000000191d00780c */ /* 0x000fe20003f06270 */
[-C--:B------:R-:W-:Y:S01]  /*8880*/  FMUL R160, R160, R9.reuse ;  /* 0x00000009a0a07220 */ /* 0x080fe20000400000 */
[C---:B------:R-:W-:Y:S01]  /*8890*/  ISETP.LT.OR P2, PT, R28.reuse, 0x9, !P2 ;  /* 0x000000091c00780c */ /* 0x040fe20005741670 */
[----:B------:R-:W-:Y:S01]  /*88a0*/  @!P4 STG.E.U8 desc[UR16][R4.64+0x10], R167 ;  /* 0x000010a70400c986 */ /* 0x000fe2000c101110 */
[C---:B------:R-:W-:Y:S01]  /*88b0*/  ISETP.LT.OR P4, PT, R28.reuse, 0x1, !P1 ;  /* 0x000000011c00780c */ /* 0x040fe20004f81670 */
[----:B------:R-:W-:Y:S01]  /*88c0*/  FMUL R153, R153, R9 ;  /* 0x0000000999997220 */ /* 0x000fe20000400000 */
[----:B------:R-:W-:Y:S01]  /*88d0*/  ISETP.LT.OR P1, PT, R28, 0x9, !P1 ;  /* 0x000000091c00780c */ /* 0x000fe20004f21670 */
[----:B------:R2:W-:Y:S01]  /*88e0*/  @!P5 STG.E.U8 desc[UR16][R4.64+0x11], R27 ;  /* 0x0000111b0400d986 */ /* 0x0005e2000c101110 */
[----:B------:R-:W-:Y:S01]  /*88f0*/  F2FP.SATFINITE.E4M3.F32.PACK_AB_MERGE_C R163, RZ, R163, RZ ;  /* 0x000000a3ffa3723e */ /* 0x000fe200048070ff */
[----:B------:R-:W-:Y:S01]  /*8900*/  FMUL R158, R158, R9 ;  /* 0x000000099e9e7220 */ /* 0x000fe20000400000 */
[----:B------:R-:W-:Y:S01]  /*8910*/  F2FP.SATFINITE.E4M3.F32.PACK_AB_MERGE_C R161, RZ, R161, RZ ;  /* 0x000000a1ffa1723e */ /* 0x000fe200048070ff */
[----:B------:R-:W-:Y:S01]  /*8920*/  @!P3 STG.E.U8 desc[UR16][R14.64+0x10], R165 ;  /* 0x000010a50e00b986 */ /* 0x000fe2000c101110 */
[C---:B------:R-:W-:Y:S01]  /*8930*/  ISETP.LT.OR P3, PT, R28.reuse, 0x1, !P0 ;  /* 0x000000011c00780c */ /* 0x040fe20004761670 */
[-C--:B------:R-:W-:Y:S01]  /*8940*/  FMUL R143, R143, R9.reuse ;  /* 0x000000098f8f7220 */ /* 0x080fe20000400000 */
[----:B------:R-:W-:Y:S01]  /*8950*/  ISETP.LT.OR P0, PT, R28, 0x9, !P0 ;  /* 0x000000091c00780c */ /* 0x000fe20004701670 */
[-C--:B------:R-:W-:Y:S01]  /*8960*/  FMUL R154, R154, R9.reuse ;  /* 0x000000099a9a7220 */ /* 0x080fe20000400000 */
[----:B-1----:R-:W-:Y:S01]  /*8970*/  F2FP.SATFINITE.E4M3.F32.PACK_AB_MERGE_C R25, RZ, R168, RZ ;  /* 0x000000a8ff19723e */ /* 0x002fe200048070ff */
[-C--:B------:R-:W-:Y:S01]  /*8980*/  FMUL R151, R151, R9.reuse ;  /* 0x0000000997977220 */ /* 0x080fe20000400000 */
[----:B------:R-:W-:Y:S01]  /*8990*/  F2FP.SATFINITE.E4M3.F32.PACK_AB_MERGE_C R31, RZ, R164, RZ ;  /* 0x000000a4ff1f723e */ /* 0x000fe200048070ff */
[-C--:B------:R-:W-:Y:S01]  /*89a0*/  FMUL R152, R152, R9.reuse ;  /* 0x0000000998987220 */ /* 0x080fe20000400000 */
[----:B--2---:R-:W-:Y:S01]  /*89b0*/  F2FP.SATFINITE.E4M3.F32.PACK_AB_MERGE_C R27, RZ, R166, RZ ;  /* 0x000000a6ff1b723e */ /* 0x004fe200048070ff */
[----:B------:R1:W-:Y:S01]  /*89c0*/  @!P2 STG.E.U8 desc[UR16][R14.64+0x11], R25 ;  /* 0x000011190e00a986 */ /* 0x0003e2000c101110 */
[----:B------:R-:W-:Y:S01]  /*89d0*/  ISETP.GE.AND P2, PT, R29, 0x22, PT ;  /* 0x000000221d00780c */ /* 0x000fe20003f46270 */
[----:B------:R-:W-:Y:S01]  /*89e0*/  FMUL R147, R147, R9 ;  /* 0x0000000993937220 */ /* 0x000fe20000400000 */
[----:B------:R-:W-:Y:S01]  /*89f0*/  F2FP.SATFINITE.E4M3.F32.PACK_AB_MERGE_C R159, RZ, R159, RZ ;  /* 0x0000009fff9f723e */ /* 0x000fe200048070ff */
[----:B------:R-:W-:Y:S01]  /*8a00*/  @!P3 STG.E.U8 desc[UR16][R4.64+0x18], R163 ;  /* 0x000018a30400b986 */ /* 0x000fe2000c101110 */
[----:B------:R-:W-:Y:S01]  /*8a10*/  ISETP.LT.OR P3, PT, R28, 0x1, !P2 ;  /* 0x000000011c00780c */ /* 0x000fe20005761670 */
[----:B------:R-:W-:Y:S01]  /*8a20*/  FMUL R150, R150, R9 ;  /* 0x0000000996967220 */ /* 0x000fe20000400000 */
[----:B------:R-:W-:Y:S01]  /*8a30*/  ISETP.LT.OR P2, PT, R28, 0x9, !P2 ;  /* 0x000000091c00780c */ /* 0x000fe20005741670 */
[----:B------:R2:W-:Y:S01]  /*8a40*/  @!P4 STG.E.U8 desc[UR16][R4.64+0x19], R27 ;  /* 0x0000191b0400c986 */ /* 0x0005e2000c101110 */
[----:B------:R-:W-:Y:S01]  /*8a50*/  F2FP.SATFINITE.E4M3.F32.PACK_AB_MERGE_C R155, RZ, R155, RZ ;  /* 0x0000009bff9b723e */ /* 0x000fe200048070ff */
[----:B------:R-:W-:Y:S01]  /*8a60*/  FMUL R149, R149, R9 ;  /* 0x0000000995957220 */ /* 0x000fe20000400000 */
[----:B------:R-:W-:Y:S01]  /*8a70*/  F2FP.SATFINITE.E4M3.F32.PACK_AB_MERGE_C R157, RZ, R157, RZ ;  /* 0x0000009dff9d723e */ /* 0x000fe200048070ff */
[----:B------:R-:W-:Y:S01]  /*8a80*/  @!P0 STG.E.U8 desc[UR16][R14.64+0x18], R161 ;  /* 0x000018a10e008986 */ /* 0x000fe2000c101110 */
[----:B------:R-:W-:Y:S01]  /*8a90*/  ISETP.GE.AND P0, PT, R29, 0x21, PT ;  /* 0x000000211d00780c */ /* 0x000fe20003f06270 */
[-C--:B------:R-:W-:Y:S01]  /*8aa0*/  FMUL R148, R148, R9.reuse ;  /* 0x0000000994947220 */ /* 0x080fe20000400000 */
[----:B-1----:R-:W-:Y:S01]  /*8ab0*/  F2FP.SATFINITE.E4M3.F32.PACK_AB_MERGE_C R25, RZ, R156, RZ ;  /* 0x0000009cff19723e */ /* 0x002fe200048070ff */
[----:B------:R-:W-:Y:S01]  /*8ac0*/  @!P1 STG.E.U8 desc[UR16][R14.64+0x19], R31 ;  /* 0x0000191f0e009986 */ /* 0x000fe2000c101110 */
[C---:B------:R-:W-:Y:S01]  /*8ad0*/  ISETP.LT.OR P4, PT, R28.reuse, 0x1, !P0 ;  /* 0x000000011c00780c */ /* 0x040fe20004781670 */
[-C--:B------:R-:W-:Y:S01]  /*8ae0*/  FMUL R145, R145, R9.reuse ;  /* 0x0000000991917220 */ /* 0x080fe20000400000 */
[----:B------:R-:W-:Y:S01]  /*8af0*/  ISETP.GE.AND P1, PT, R29, 0x29, PT ;  /* 0x000000291d00780c */ /* 0x000fe20003f26270 */
[----:B------:R1:W-:Y:S01]  /*8b00*/  @!P3 STG.E.U8 desc[UR16][R4.64+0x21], R25 ;  /* 0x000021190400b986 */ /* 0x0003e2000c101110 */
[----:B------:R-:W-:Y:S01]  /*8b10*/  ISETP.LT.OR P0, PT, R28, 0x9, !P0 ;  /* 0x000000091c00780c */ /* 0x000fe20004701670 */
[-C--:B------:R-:W-:Y:S01]  /*8b20*/  FMUL R146, R146, R9.reuse ;  /* 0x0000000992927220 */ /* 0x080fe20000400000 */
[----:B------:R-:W-:Y:S01]  /*8b30*/  ISETP.LT.OR P5, PT, R28, 0x1, !P1 ;  /* 0x000000011c00780c */ /* 0x000fe20004fa1670 */
[-C--:B------:R-:W-:Y:S01]  /*8b40*/  FMUL R144, R144, R9.reuse ;  /* 0x0000000990907220 */ /* 0x080fe20000400000 */
[----:B--2---:R-:W-:Y:S01]  /*8b50*/  F2FP.SATFINITE.E4M3.F32.PACK_AB_MERGE_C R27, RZ, R162, RZ ;  /* 0x000000a2ff1b723e */ /* 0x004fe200048070ff */
[-C--:B------:R-:W-:Y:S01]  /*8b60*/  FMUL R141, R141, R9.reuse ;  /* 0x000000098d8d7220 */ /* 0x080fe20000400000 */
[----:B------:R-:W-:Y:S01]  /*8b70*/  ISETP.GE.AND P3, PT, R29, 0x2a, PT ;  /* 0x0000002a1d00780c */ /* 0x000fe20003f66270 */
[-C--:B------:R-:W-:Y:S01]  /*8b80*/  FMUL R136, R136, R9.reuse ;  /* 0x0000000988887220 */ /* 0x080fe20000400000 */
[C---:B------:R-:W-:Y:S01]  /*8b90*/  ISETP.LT.OR P1, PT, R28.reuse, 0x9, !P1 ;  /* 0x000000091c00780c */ /* 0x040fe20004f21670 */
[----:B------:R-:W-:Y:S01]  /*8ba0*/  @!P4 STG.E.U8 desc[UR16][R4.64+0x20], R159 ;  /* 0x0000209f0400c986 */ /* 0x000fe2000c101110 */
[C---:B------:R-:W-:Y:S01]  /*8bb0*/  ISETP.LT.OR P4, PT, R28.reuse, 0x1, !P3 ;  /* 0x000000011c00780c */ /* 0x040fe20005f81670 */
[-C--:B------:R-:W-:Y:S01]  /*8bc0*/  FMUL R139, R139, R9.reuse ;  /* 0x000000098b8b7220 */ /* 0x080fe20000400000 */
[----:B------:R-:W-:Y:S01]  /*8bd0*/  ISETP.LT.OR P3, PT, R28, 0x9, !P3 ;  /* 0x000000091c00780c */ /* 0x000fe20005f61670 */
[----:B------:R2:W-:Y:S01]  /*8be0*/  @!P2 STG.E.U8 desc[UR16][R14.64+0x21], R27 ;  /* 0x0000211b0e00a986 */ /* 0x0005e2000c101110 */
[----:B------:R-:W-:Y:S01]  /*8bf0*/  ISETP.GE.AND P2, PT, R29, 0x31, PT ;  /* 0x000000311d00780c */ /* 0x000fe20003f46270 */
[----:B------:R-:W-:Y:S01]  /*8c00*/  FMUL R142, R142, R9 ;  /* 0x000000098e8e7220 */ /* 0x000fe20000400000 */
[----:B-1----:R-:W-:Y:S01]  /*8c10*/  F2FP.SATFINITE.E4M3.F32.PACK_AB_MERGE_C R25, RZ, R160, RZ ;  /* 0x000000a0ff19723e */ /* 0x002fe200048070ff */
[----:B------:R-:W-:Y:S01]  /*8c20*/  @!P0 STG.E.U8 desc[UR16][R14.64+0x20], R155 ;  /* 0x0000209b0e008986 */ /* 0x000fe2000c101110 */
[----:B------:R-:W-:Y:S01]  /*8c30*/  F2FP.SATFINITE.E4M3.F32.PACK_AB_MERGE_C R153, RZ, R153, RZ ;  /* 0x00000099ff99723e */ /* 0x000fe200048070ff */
[-C--:B------:R-:W-:Y:S01]  /*8c40*/  FMUL R135, R135, R9.reuse ;  /* 0x0000000987877220 */ /* 0x080fe20000400000 */
[----:B------:R-:W-:Y:S01]  /*8c50*/  ISETP.GE.AND P0, PT, R29, 0x32, PT ;  /* 0x000000321d00780c */ /* 0x000fe20003f06270 */
[----:B------:R-:W-:Y:S01]  /*8c60*/  @!P5 STG.E.U8 desc[UR16][R4.64+0x28], R157 ;  /* 0x0000289d0400d986 */ /* 0x000fe2000c101110 */
[----:B------:R-:W-:Y:S01]  /*8c70*/  ISETP.LT.OR P5, PT, R28, 0x1, !P2 ;  /* 0x000000011c00780c */ /* 0x000fe200057a1670 */
[----:B------:R-:W-:Y:S01]  /*8c80*/  FMUL R137, R137, R9 ;  /* 0x0000000989897220 */ /* 0x000fe20000400000 */
[----:B------:R-:W-:Y:S01]  /*8c90*/  F2FP.SATFINITE.E4M3.F32.PACK_AB_MERGE_C R143, RZ, R143, RZ ;  /* 0x0000008fff8f723e */ /* 0x000fe200048070ff */
[----:B------:R1:W-:Y:S01]  /*8ca0*/  @!P4 STG.E.U8 desc[UR16][R4.64+0x29], R25 ;  /* 0x000029190400c986 */ /* 0x0003e2000c101110 */
[----:B--2---:R-:W-:Y:S01]  /*8cb0*/  F2FP.SATFINITE.E4M3.F32.PACK_AB_MERGE_C R27, RZ, R158, RZ ;  /* 0x0000009eff1b723e */ /* 0x004fe200048070ff */
[-C--:B------:R-:W-:Y:S01]  /*8cc0*/  FMUL R140, R140, R9.reuse ;  /* 0x000000098c8c7220 */ /* 0x080fe20000400000 */
[C---:B------:R-:W-:Y:S01]  /*8cd0*/  ISETP.LT.OR P6, PT, R28.reuse, 0x1, !P0 ;  /* 0x000000011c00780c */ /* 0x040fe200047c1670 */
[----:B------:R-:W-:Y:S01]  /*8ce0*/  @!P1 STG.E.U8 desc[UR16][R14.64+0x28], R153 ;  /* 0x000028990e009986 */ /* 0x000fe2000c101110 */
[----:B------:R-:W-:Y:S01]  /*8cf0*/  ISETP.GE.AND P1, PT, R29, 0x3a, PT ;  /* 0x0000003a1d00780c */ /* 0x000fe20003f26270 */
[-C--:B------:R-:W-:Y:S01]  /*8d00*/  FMUL R133, R133, R9.reuse ;  /* 0x0000000985857220 */ /* 0x080fe20000400000 */
[----:B------:R-:W-:Y:S01]  /*8d10*/  ISETP.LT.OR P2, PT, R28, 0x9, !P2 ;  /* 0x000000091c00780c */ /* 0x000fe20005741670 */
[----:B------:R2:W-:Y:S01]  /*8d20*/  @!P3 STG.E.U8 desc[UR16][R14.64+0x29], R27 ;  /* 0x0000291b0e00b986 */ /* 0x0005e2000c101110 */
[----:B------:R-:W-:Y:S01]  /*8d30*/  ISETP.GE.AND P3, PT, R29, 0x39, PT ;  /* 0x000000391d00780c */ /* 0x000fe20003f66270 */
[-C--:B------:R-:W-:Y:S01]  /*8d40*/  FMUL R138, R138, R9.reuse ;  /* 0x000000098a8a7220 */ /* 0x080fe20000400000 */
[C---:B------:R-:W-:Y:S01]  /*8d50*/  ISETP.LT.OR P0, PT, R28.reuse, 0x9, !P0 ;  /* 0x000000091c00780c */ /* 0x040fe20004701670 */
[----:B------:R-:W-:Y:S01]  /*8d60*/  @!P5 STG.E.U8 desc[UR16][R4.64+0x30], R143 ;  /* 0x0000308f0400d986 */ /* 0x000fe2000c101110 */
        /* <DEDUP_REMOVED lines=11> */
[----:B------:R1:W-:Y:S01]  /*8e20*/  @!P6 STG.E.U8 desc[UR16][R4.64+0x31], R31 ;  /* 0x0000311f0400e986 */ /* 0x0003e2000c101110 */
        /* <DEDUP_REMOVED lines=17> */
[-C--:B------:R-:W-:Y:S01]  /*8f40*/  FMUL R126, R126, R9.reuse ;  /* 0x000000097e7e7220 */ /* 0x080fe20000400000 */
[----:B-1----:R-:W-:Y:S01]  /*8f50*/  F2FP.SATFINITE.E4M3.F32.PACK_AB_MERGE_C R31, RZ, R144, RZ ;  /* 0x00000090ff1f723e */ /* 0x002fe200048070ff */
[----:B------:R-:W-:Y:S01]  /*8f60*/  @!P3 STG.E.U8 desc[UR16][R14.64+0x38], R149 ;  /* 0x000038950e00b986 */ /* 0x000fe2000c101110 */
[----:B------:R-:W-:Y:S01]  /*8f70*/  ISETP.LT.OR P3, PT, R28, 0x1, !P0 ;  /* 0x000000011c00780c */ /* 0x000fe20004761670 */
[-C--:B------:R-:W-:Y:S01]  /*8f80*/  FMUL R124, R124, R9.reuse ;  /* 0x000000097c7c7220 */ /* 0x080fe20000400000 */
[----:B------:R-:W-:Y:S01]  /*8f90*/  ISETP.LT.OR P0, PT, R28, 0x9, !P0 ;  /* 0x000000091c00780c */ /* 0x000fe20004701670 */
[-C--:B------:R-:W-:Y:S01]  /*8fa0*/  FMUL R121, R121, R9.reuse ;  /* 0x0000000979797220 */ /* 0x080fe20000400000 */
[----:B--2---:R-:W-:Y:S01]  /*8fb0*/  F2FP.SATFINITE.E4M3.F32.PACK_AB_MERGE_C R25, RZ, R148, RZ ;  /* 0x00000094ff19723e */ /* 0x004fe200048070ff */
[----:B------:R-:W-:Y:S01]  /*8fc0*/  FMUL R116, R116, R9 ;  /* 0x0000000974747220 */ /* 0x000fe20000400000 */
[----:B------:R-:W-:Y:S01]  /*8fd0*/  F2FP.SATFINITE.E4M3.F32.PACK_AB_MERGE_C R141, RZ, R141, RZ ;  /* 0x0000008dff8d723e */ /* 0x000fe200048070ff */
[-C--:B------:R-:W-:Y:S01]  /*8fe0*/  FMUL R119, R119, R9.reuse ;  /* 0x0000000977777220 */ /* 0x080fe20000400000 */
[----:B---3--:R-:W-:Y:S01]  /*8ff0*/  F2FP.SATFINITE.E4M3.F32.PACK_AB_MERGE_C R27, RZ, R146, RZ ;  /* 0x00000092ff1b723e */ /* 0x008fe200048070ff */
[----:B------:R1:W-:Y:S01]  /*9000*/  @!P1 STG.E.U8 desc[UR16][R14.64+0x39], R25 ;  /* 0x000039190e009986 */ /* 0x0003e2000c101110 */
[----:B------:R-:W-:Y:S01]  /*9010*/  ISETP.GE.AND P1, PT, R29, 0x51, PT ;  /* 0x000000511d00780c */ /* 0x000fe20003f26270 */
[----:B------:R-:W-:Y:S01]  /*9020*/  FMUL R115, R115, R9 ;  /* 0x0000000973737220 */ /* 0x000fe20000400000 */
[----:B------:R-:W-:Y:S01]  /*9030*/  F2FP.SATFINITE.E4M3.F32.PACK_AB_MERGE_C R139, RZ, R139, RZ ;  /* 0x0000008bff8b723e */ /* 0x000fe200048070ff */
[----:B------:R-:W-:Y:S01]  /*9040*/  @!P3 STG.E.U8 desc[UR16][R4.64+0x40], R145 ;  /* 0x000040910400b986 */ /* 0x000fe2000c101110 */
[----:B------:R-:W-:Y:S01]  /*9050*/  ISETP.LT.OR P5, PT, R28, 0x1, !P1 ;  /* 0x000000011c00780c */ /* 0x000fe20004fa1670 */
[----:B------:R-:W-:Y:S01]  /*9060*/  FMUL R122, R122, R9 ;  /* 0x000000097a7a7220 */ /* 0x000fe20000400000 */
[----:B------:R-:W-:Y:S01]  /*9070*/  F2FP.SATFINITE.E4M3.F32.PACK_AB_MERGE_C R135, RZ, R135, RZ ;  /* 0x00000087ff87723e */ /* 0x000fe200048070ff */
[----:B------:R2:W-:Y:S01]  /*9080*/  @!P4 STG.E.U8 desc[UR16][R4.64+0x41], R27 ;  /* 0x0000411b0400c986 */ /* 0x0005e2000c101110 */
[----:B------:R-:W-:Y:S01]  /*9090*/  F2FP.SATFINITE.E4M3.F32.PACK_AB_MERGE_C R137, RZ, R137, RZ ;  /* 0x00000089ff89723e */ /* 0x000fe200048070ff */
[-C--:B------:R-:W-:Y:S01]  /*90a0*/  FMUL R117, R117, R9.reuse ;  /* 0x0000000975757220 */ /* 0x080fe20000400000 */
[----:B------:R-:W-:Y:S01]  /*90b0*/  ISETP.LT.OR P1, PT, R28, 0x9, !P1 ;  /* 0x000000091c00780c */ /* 0x000fe20004f21670 */
[----:B------:R3:W-:Y:S01]  /*90c0*/  @!P2 STG.E.U8 desc[UR16][R14.64+0x41], R31 ;  /* 0x0000411f0e00a986 */ /* 0x0007e2000c101110 */
[C---:B------:R-:W-:Y:S01]  /*90d0*/  ISETP.GE.AND P2, PT, R29.reuse, 0x4a, PT ;  /* 0x0000004a1d00780c */ /* 0x040fe20003f46270 */
[-C--:B------:R-:W-:Y:S01]  /*90e0*/  FMUL R120, R120, R9.reuse ;  /* 0x0000000978787220 */ /* 0x080fe20000400000 */
[----:B-1----:R-:W-:Y:S01]  /*90f0*/  F2FP.SATFINITE.E4M3.F32.PACK_AB_MERGE_C R25, RZ, R136, RZ ;  /* 0x00000088ff19723e */ /* 0x002fe200048070ff */
[----:B------:R-:W-:Y:S01]  /*9100*/  @!P0 STG.E.U8 desc[UR16][R14.64+0x40], R141 ;  /* 0x0000408d0e008986 */ /* 0x000fe2000c101110 */
[----:B------:R-:W-:Y:S01]  /*9110*/  ISETP.GE.AND P0, PT, R29, 0x49, PT ;  /* 0x000000491d00780c */ /* 0x000fe20003f06270 */
[-C--:B------:R-:W-:Y:S01]  /*9120*/  FMUL R113, R113, R9.reuse ;  /* 0x0000000971717220 */ /* 0x080fe20000400000 */
        /* <DEDUP_REMOVED lines=8> */
[----:B--2---:R-:W-:Y:S01]  /*91b0*/  F2FP.SATFINITE.E4M3.F32.PACK_AB_MERGE_C R27, RZ, R142, RZ ;  /* 0x0000008eff1b723e */ /* 0x004fe200048070ff */
[----:B------:R-:W-:Y:S01]  /*91c0*/  FMUL R109, R109, R9 ;  /* 0x000000096d6d7220 */ /* 0x000fe20000400000 */
[----:B------:R-:W-:Y:S01]  /*91d0*/  F2FP.SATFINITE.E4M3.F32.PACK_AB_MERGE_C R133, RZ, R133, RZ ;  /* 0x00000085ff85723e */ /* 0x000fe200048070ff */
[----:B------:R-:W-:Y:S01]  /*91e0*/  FMUL R105, R105, R9 ;  /* 0x0000000969697220 */ /* 0x000fe20000400000 */
[----:B------:R-:W-:Y:S01]  /*91f0*/  F2FP.SATFINITE.E4M3.F32.PACK_AB_MERGE_C R123, RZ, R123, RZ ;  /* 0x0000007bff7b723e */ /* 0x000fe200048070ff */
[----:B------:R1:W-:Y:S01]  /*9200*/  @!P3 STG.E.U8 desc[UR16][R4.64+0x49], R25 ;  /* 0x000049190400b986 */ /* 0x0003e2000c101110 */
[----:B------:R-:W-:Y:S01]  /*9210*/  ISETP.GE.AND P3, PT, R29, 0x52, PT ;  /* 0x000000521d00780c */ /* 0x000fe20003f66270 */
[-C--:B------:R-:W-:Y:S01]  /*9220*/  FMUL R112, R112, R9.reuse ;  /* 0x0000000970707220 */ /* 0x080fe20000400000 */
[----:B---3--:R-:W-:Y:S01]  /*9230*/  F2FP.SATFINITE.E4M3.F32.PACK_AB_MERGE_C R31, RZ, R134, RZ ;  /* 0x00000086ff1f723e */ /* 0x008fe200048070ff */
[----:B------:R-:W-:Y:S01]  /*9240*/  @!P4 STG.E.U8 desc[UR16][R4.64+0x48], R139 ;  /* 0x0000488b0400c986 */ /* 0x000fe2000c101110 */
[C---:B------:R-:W-:Y:S01]  /*9250*/  ISETP.LT.OR P4, PT, R28.reuse, 0x1, !P3 ;  /* 0x000000011c00780c */ /* 0x040fe20005f81670 */
[-C--:B------:R-:W-:Y:S01]  /*9260*/  FMUL R107, R107, R9.reuse ;  /* 0x000000096b6b7220 */ /* 0x080fe20000400000 */
[----:B------:R-:W-:Y:S01]  /*9270*/  ISETP.LT.OR P3, PT, R28, 0x9, !P3 ;  /* 0x000000091c00780c */ /* 0x000fe20005f61670 */
[----:B------:R2:W-:Y:S01]  /*9280*/  @!P2 STG.E.U8 desc[UR16][R14.64+0x49], R27 ;  /* 0x0000491b0e00a986 */ /* 0x0005e2000c101110 */
[----:B------:R-:W-:Y:S01]  /*9290*/  ISETP.GE.AND P2, PT, R29, 0x59, PT ;  /* 0x000000591d00780c */ /* 0x000fe20003f46270 */
[----:B------:R-:W-:Y:S01]  /*92a0*/  FMUL R108, R108, R9 ;  /* 0x000000096c6c7220 */ /* 0x000fe20000400000 */
[----:B------:R-:W-:Y:S01]  /*92b0*/  F2FP.SATFINITE.E4M3.F32.PACK_AB_MERGE_C R131, RZ, R131, RZ ;  /* 0x00000083ff83723e */ /* 0x000fe200048070ff */
[----:B------:R-:W-:Y:S01]  /*92c0*/  @!P0 STG.E.U8 desc[UR16][R14.64+0x48], R135 ;  /* 0x000048870e008986 */ /* 0x000fe2000c101110 */
[----:B-1----:R-:W-:Y:S01]  /*92d0*/  F2FP.SATFINITE.E4M3.F32.PACK_AB_MERGE_C R25, RZ, R140, RZ ;  /* 0x0000008cff19723e */ /* 0x002fe200048070ff */
[-C--:B------:R-:W-:Y:S01]  /*92e0*/  FMUL R21, R21, R9.reuse ;  /* 0x0000000915157220 */ /* 0x080fe20000400000 */
[----:B------:R-:W-:Y:S01]  /*92f0*/  ISETP.GE.AND P0, PT, R29, 0x5a, PT ;  /* 0x0000005a1d00780c */ /* 0x000fe20003f06270 */
[----:B------:R-:W-:Y:S01]  /*9300*/  @!P5 STG.E.U8 desc[UR16][R4.64+0x50], R137 ;  /* 0x000050890400d986 */ /* 0x000fe2000c101110 */
[----:B------:R-:W-:Y:S01]  /*9310*/  ISETP.LT.OR P5, PT, R28, 0x1, !P2 ;  /* 0x000000011c00780c */ /* 0x000fe200057a1670 */
[-C--:B------:R-:W-:Y:S01]  /*9320*/  FMUL R106, R106, R9.reuse ;  /* 0x000000096a6a7220 */ /* 0x080fe20000400000 */
[C---:B------:R-:W-:Y:S01]  /*9330*/  ISETP.LT.OR P6, PT, R28.reuse, 0x1, !P0 ;  /* 0x000000011c00780c */ /* 0x040fe200047c1670 */
[----:B------:R1:W-:Y:S01]  /*9340*/  @!P4 STG.E.U8 desc[UR16][R4.64+0x51], R25 ;  /* 0x000051190400c986 */ /* 0x0003e2000c101110 */
[----:B--2---:R-:W-:Y:S01]  /*9350*/  F2FP.SATFINITE.E4M3.F32.PACK_AB_MERGE_C R27, RZ, R138, RZ ;  /* 0x0000008aff1b723e */ /* 0x004fe200048070ff */
[-C--:B------:R-:W-:Y:S01]  /*9360*/  FMUL R23, R23, R9.reuse ;  /* 0x0000000917177220 */ /* 0x080fe20000400000 */
[----:B------:R-:W-:Y:S01]  /*9370*/  ISETP.LT.OR P2, PT, R28, 0x9, !P2 ;  /* 0x000000091c00780c */ /* 0x000fe20005741670 */
[----:B------:R-:W-:Y:S01]  /*9380*/  @!P1 STG.E.U8 desc[UR16][R14.64+0x50], R133 ;  /* 0x000050850e009986 */ /* 0x000fe2000c101110 */
[C---:B------:R-:W-:Y:S01]  /*9390*/  ISETP.GE.AND P1, PT, R29.reuse, 0x62, PT ;  /* 0x000000621d00780c */ /* 0x040fe20003f26270 */
[-C--:B------:R-:W-:Y:S01]  /*93a0*/  FMUL R104, R104, R9.reuse ;  /* 0x0000000968687220 */ /* 0x080fe20000400000 */
[----:B------:R-:W-:Y:S01]  /*93b0*/  ISETP.LT.OR P0, PT, R28, 0x9, !P0 ;  /* 0x000000091c00780c */ /* 0x000fe20004701670 */
[----:B------:R2:W-:Y:S01]  /*93c0*/  @!P3 STG.E.U8 desc[UR16][R14.64+0x51], R27 ;  /* 0x0000511b0e00b986 */ /* 0x0005e2000c101110 */
[----:B------:R-:W-:Y:S01]  /*93d0*/  ISETP.GE.AND P3, PT, R29, 0x61, PT ;  /* 0x000000611d00780c */ /* 0x000fe20003f66270 */
[----:B------:R-:W-:Y:S01]  /*93e0*/  FMUL R20, R20, R9 ;  /* 0x0000000914147220 */ /* 0x000fe20000400000 */
[----:B------:R-:W-:Y:S01]  /*93f0*/  F2FP.SATFINITE.E4M3.F32.PACK_AB_MERGE_C R127, RZ, R127, RZ ;  /* 0x0000007fff7f723e */ /* 0x000fe200048070ff */
[----:B------:R-:W-:Y:S01]  /*9400*/  @!P5 STG.E.U8 desc[UR16][R4.64+0x58], R123 ;  /* 0x0000587b0400d986 */ /* 0x000fe2000c101110 */
[----:B------:R-:W-:Y:S01]  /*9410*/  ISETP.LT.OR P4, PT, R28, 0x1, !P3 ;  /* 0x000000011c00780c */ /* 0x000fe20005f81670 */
[-C--:B------:R-:W-:Y:S01]  /*9420*/  FMUL R18, R18, R9.reuse ;  /* 0x0000000912127220 */ /* 0x080fe20000400000 */
[C---:B------:R-:W-:Y:S01]  /*9430*/  ISETP.LT.OR P5, PT, R28.reuse, 0x1, !P1 ;  /* 0x000000011c00780c */ /* 0x040fe20004fa1670 */
[----:B------:R-:W-:Y:S01]  /*9440*/  @!P6 STG.E.U8 desc[UR16][R4.64+0x59], R31 ;  /* 0x0000591f0400e986 */ /* 0x000fe2000c101110 */
[----:B------:R-:W-:Y:S01]  /*9450*/  ISETP.LT.OR P3, PT, R28, 0x9, !P3 ;  /* 0x000000091c00780c */ /* 0x000fe20005f61670 */
[-C--:B------:R-:W-:Y:S01]  /*9460*/  FMUL R19, R19, R9.reuse ;  /* 0x0000000913137220 */ /* 0x080fe20000400000 */
[----:B-1----:R-:W-:Y:S01]  /*9470*/  F2FP.SATFINITE.E4M3.F32.PACK_AB_MERGE_C R25, RZ, R132, RZ ;  /* 0x00000084ff19723e */ /* 0x002fe200048070ff */
[----:B------:R-:W-:Y:S01]  /*9480*/  @!P2 STG.E.U8 desc[UR16][R14.64+0x58], R131 ;  /* 0x000058830e00a986 */ /* 0x000fe2000c101110 */
[----:B--2---:R-:W-:Y:S01]  /*9490*/  F2FP.SATFINITE.E4M3.F32.PACK_AB_MERGE_C R27, RZ, R130, RZ ;  /* 0x00000082ff1b723e */ /* 0x004fe200048070ff */
[----:B------:R-:W-:Y:S01]  /*94a0*/  FMUL R22, R22, R9 ;  /* 0x0000000916167220 */ /* 0x000fe20000400000 */
[----:B------:R-:W-:Y:S01]  /*94b0*/  F2FP.SATFINITE.E4M3.F32.PACK_AB_MERGE_C R129, RZ, R129, RZ ;  /* 0x00000081ff81723e */ /* 0x000fe200048070ff */
[----:B------:R1:W-:Y:S01]  /*94c0*/  @!P0 STG.E.U8 desc[UR16][R14.64+0x59], R25 ;  /* 0x000059190e008986 */ /* 0x0003e2000c101110 */
[----:B------:R-:W-:-:S02]  /*94d0*/  ISETP.GE.AND P0, PT, R29, 0x69, PT ;  /* 0x000000691d00780c */ /* 0x000fc40003f06270 */
[----:B------:R-:W-:Y:S01]  /*94e0*/  ISETP.GE.AND P2, PT, R29, 0x6a, PT ;  /* 0x0000006a1d00780c */ /* 0x000fe20003f46270 */
[----:B------:R-:W-:Y:S01]  /*94f0*/  @!P4 STG.E.U8 desc[UR16][R4.64+0x60], R127 ;  /* 0x0000607f0400c986 */ /* 0x000fe2000c101110 */
[C---:B------:R-:W-:Y:S02]  /*9500*/  ISETP.LT.OR P1, PT, R28.reuse, 0x9, !P1 ;  /* 0x000000091c00780c */ /* 0x040fe40004f21670 */
[C---:B------:R-:W-:Y:S01]  /*9510*/  ISETP.LT.OR P4, PT, R28.reuse, 0x1, !P2 ;  /* 0x000000011c00780c */ /* 0x040fe20005781670 */
[----:B------:R2:W-:Y:S01]  /*9520*/  @!P5 STG.E.U8 desc[UR16][R4.64+0x61], R27 ;  /* 0x0000611b0400d986 */ /* 0x0005e2000c101110 */
[C---:B------:R-:W-:Y:S02]  /*9530*/  ISETP.LT.OR P2, PT, R28.reuse, 0x9, !P2 ;  /* 0x000000091c00780c */ /* 0x040fe40005741670 */
[----:B------:R-:W-:Y:S01]  /*9540*/  F2FP.SATFINITE.E4M3.F32.PACK_AB_MERGE_C R125, RZ, R125, RZ ;  /* 0x0000007dff7d723e */ /* 0x000fe200048070ff */
[----:B------:R-:W-:Y:S01]  /*9550*/  @!P3 STG.E.U8 desc[UR16][R14.64+0x60], R129 ;  /* 0x000060810e00b986 */ /* 0x000fe2000c101110 */
[----:B------:R-:W-:-:S02]  /*9560*/  ISETP.LT.OR P3, PT, R28, 0x1, !P0 ;  /* 0x000000011c00780c */ /* 0x000fc40004761670 */
[----:B-1----:R-:W-:Y:S02]  /*9570*/  F2FP.SATFINITE.E4M3.F32.PACK_AB_MERGE_C R25, RZ, R128, RZ ;  /* 0x00000080ff19723e */ /* 0x002fe400048070ff */
[----:B------:R-:W-:Y:S02]  /*9580*/  F2FP.SATFINITE.E4M3.F32.PACK_AB_MERGE_C R31, RZ, R124, RZ ;  /* 0x0000007cff1f723e */ /* 0x000fe400048070ff */
[----:B------:R-:W-:Y:S01]  /*9590*/  ISETP.LT.OR P0, PT, R28, 0x9, !P0 ;  /* 0x000000091c00780c */ /* 0x000fe20004701670 */
[----:B------:R1:W-:Y:S01]  /*95a0*/  @!P1 STG.E.U8 desc[UR16][R14.64+0x61], R25 ;  /* 0x000061190e009986 */ /* 0x0003e2000c101110 */
[----:B--2---:R-:W-:Y:S02]  /*95b0*/  F2FP.SATFINITE.E4M3.F32.PACK_AB_MERGE_C R27, RZ, R126, RZ ;  /* 0x0000007eff1b723e */ /* 0x004fe400048070ff */
[----:B------:R-:W-:Y:S02]  /*95c0*/  ISETP.GE.AND P1, PT, R29, 0x71, PT ;  /* 0x000000711d00780c */ /* 0x000fe40003f26270 */
[----:B------:R-:W-:Y:S01]  /*95d0*/  F2FP.SATFINITE.E4M3.F32.PACK_AB_MERGE_C R121, RZ, R121, RZ ;  /* 0x00000079ff79723e */ /* 0x000fe200048070ff */
[----:B------:R-:W-:Y:S01]  /*95e0*/  @!P3 STG.E.U8 desc[UR16][R4.64+0x68], R125 ;  /* 0x0000687d0400b986 */ /* 0x000fe2000c101110 */
[----:B------:R-:W-:-:S02]  /*95f0*/  F2FP.SATFINITE.E4M3.F32.PACK_AB_MERGE_C R119, RZ, R119, RZ ;  /* 0x00000077ff77723e */ /* 0x000fc400048070ff */
[----:B------:R-:W-:Y:S01]  /*9600*/  F2FP.SATFINITE.E4M3.F32.PACK_AB_MERGE_C R115, RZ, R115, RZ ;  /* 0x00000073ff73723e */ /* 0x000fe200048070ff */
[----:B------:R2:W-:Y:S01]  /*9610*/  @!P4 STG.E.U8 desc[UR16][R4.64+0x69], R27 ;  /* 0x0000691b0400c986 */ /* 0x0005e2000c101110 */
[C---:B------:R-:W-:Y:S02]  /*9620*/  ISETP.LT.OR P4, PT, R28.reuse, 0x1, !P1 ;  /* 0x000000011c00780c */ /* 0x040fe40004f81670 */
[----:B-1----:R-:W-:Y:S01]  /*9630*/  F2FP.SATFINITE.E4M3.F32.PACK_AB_MERGE_C R25, RZ, R116, RZ ;  /* 0x00000074ff19723e */ /* 0x002fe200048070ff */
[----:B------:R-:W-:Y:S01]  /*9640*/  @!P2 STG.E.U8 desc[UR16][R14.64+0x69], R31 ;  /* 0x0000691f0e00a986 */ /* 0x000fe2000c101110 */
[----:B------:R-:W-:Y:S02]  /*9650*/  ISETP.GE.AND P2, PT, R29, 0x72, PT ;  /* 0x000000721d00780c */ /* 0x000fe40003f46270 */
[C---:B------:R-:W-:Y:S01]  /*9660*/  ISETP.LT.OR P1, PT, R28.reuse, 0x9, !P1 ;  /* 0x000000091c00780c */ /* 0x040fe20004f21670 */
[----:B------:R-:W-:Y:S01]  /*9670*/  @!P0 STG.E.U8 desc[UR16][R14.64+0x68], R121 ;  /* 0x000068790e008986 */ /* 0x000fe2000c101110 */
[----:B------:R-:W-:-:S02]  /*9680*/  ISETP.LT.OR P3, PT, R28, 0x1, !P2 ;  /* 0x000000011c00780c */ /* 0x000fc40005761670 */
[C---:B------:R-:W-:Y:S02]  /*9690*/  ISETP.GE.AND P0, PT, R29.reuse, 0x79, PT ;  /* 0x000000791d00780c */ /* 0x040fe40003f06270 */
[C---:B------:R-:W-:Y:S01]  /*96a0*/  ISETP.LT.OR P2, PT, R28.reuse, 0x9, !P2 ;  /* 0x000000091c00780c */ /* 0x040fe20005741670 */
[----:B------:R-:W-:Y:S01]  /*96b0*/  @!P4 STG.E.U8 desc[UR16][R4.64+0x70], R119 ;  /* 0x000070770400c986 */ /* 0x000fe2000c101110 */
[C---:B------:R-:W-:Y:S02]  /*96c0*/  ISETP.LT.OR P5, PT, R28.reuse, 0x1, !P0 ;  /* 0x000000011c00780c */ /* 0x040fe400047a1670 */
[----:B--2---:R-:W-:Y:S02]  /*96d0*/  F2FP.SATFINITE.E4M3.F32.PACK_AB_MERGE_C R27, RZ, R122, RZ ;  /* 0x0000007aff1b723e */ /* 0x004fe400048070ff */
[----:B------:R-:W-:Y:S02]  /*96e0*/  ISETP.LT.OR P0, PT, R28, 0x9, !P0 ;  /* 0x000000091c00780c */ /* 0x000fe40004701670 */
[----:B------:R-:W-:Y:S01]  /*96f0*/  F2FP.SATFINITE.E4M3.F32.PACK_AB_MERGE_C R117, RZ, R117, RZ ;  /* 0x00000075ff75723e */ /* 0x000fe200048070ff */
[----:B------:R1:W-:Y:S01]  /*9700*/  @!P3 STG.E.U8 desc[UR16][R4.64+0x71], R25 ;  /* 0x000071190400b986 */ /* 0x0003e2000c101110 */
[----:B------:R-:W-:-:S02]  /*9710*/  ISETP.GE.AND P3, PT, R29, 0x7a, PT ;  /* 0x0000007a1d00780c */ /* 0x000fc40003f66270 */
[----:B------:R-:W-:Y:S01]  /*9720*/  F2FP.SATFINITE.E4M3.F32.PACK_AB_MERGE_C R113, RZ, R113, RZ ;  /* 0x00000071ff71723e */ /* 0x000fe200048070ff */
[----:B------:R-:W-:Y:S01]  /*9730*/  @!P1 STG.E.U8 desc[UR16][R14.64+0x70], R115 ;  /* 0x000070730e009986 */ /* 0x000fe2000c101110 */
[C---:B------:R-:W-:Y:S02]  /*9740*/  ISETP.LT.OR P4, PT, R28.reuse, 0x1, !P3 ;  /* 0x000000011c00780c */ /* 0x040fe40005f81670 */
[C---:B------:R-:W-:Y:S01]  /*9750*/  ISETP.GE.AND P1, PT, R29.reuse, 0x82, PT ;  /* 0x000000821d00780c */ /* 0x040fe20003f26270 */
[----:B------:R2:W-:Y:S01]  /*9760*/  @!P2 STG.E.U8 desc[UR16][R14.64+0x71], R27 ;  /* 0x0000711b0e00a986 */ /* 0x0005e2000c101110 */
[----:B------:R-:W-:Y:S02]  /*9770*/  ISETP.GE.AND P2, PT, R29, 0x81, PT ;  /* 0x000000811d00780c */ /* 0x000fe40003f46270 */
[----:B------:R-:W-:Y:S01]  /*9780*/  ISETP.LT.OR P3, PT, R28, 0x9, !P3 ;  /* 0x000000091c00780c */ /* 0x000fe20005f61670 */
[----:B------:R-:W-:Y:S01]  /*9790*/  @!P5 STG.E.U8 desc[UR16][R4.64+0x78], R117 ;  /* 0x000078750400d986 */ /* 0x000fe2000c101110 */
[----:B-1----:R-:W-:-:S02]  /*97a0*/  F2FP.SATFINITE.E4M3.F32.PACK_AB_MERGE_C R25, RZ, R120, RZ ;  /* 0x00000078ff19723e */ /* 0x002fc400048070ff */
[C---:B------:R-:W-:Y:S02]  /*97b0*/  ISETP.LT.OR P6, PT, R28.reuse, 0x1, !P2 ;  /* 0x000000011c00780c */ /* 0x040fe400057c1670 */
[C---:B------:R-:W-:Y:S01]  /*97c0*/  ISETP.LT.OR P5, PT, R28.reuse, 0x1, !P1 ;  /* 0x000000011c00780c */ /* 0x040fe20004fa1670 */
[----:B------:R1:W-:Y:S01]  /*97d0*/  @!P4 STG.E.U8 desc[UR16][R4.64+0x79], R25 ;  /* 0x000079190400c986 */ /* 0x0003e2000c101110 */
[----:B------:R-:W-:Y:S02]  /*97e0*/  ISETP.LT.OR P1, PT, R28, 0x9, !P1 ;  /* 0x000000091c00780c */ /* 0x000fe40004f21670 */
[----:B--2---:R-:W-:Y:S01]  /*97f0*/  F2FP.SATFINITE.E4M3.F32.PACK_AB_MERGE_C R27, RZ, R118, RZ ;  /* 0x00000076ff1b723e */ /* 0x004fe200048070ff */
[----:B------:R-:W-:Y:S01]  /*9800*/  @!P0 STG.E.U8 desc[UR16][R14.64+0x78], R113 ;  /* 0x000078710e008986 */ /* 0x000fe2000c101110 */
[----:B------:R-:W-:Y:S02]  /*9810*/  ISETP.GE.AND P0, PT, R29, 0x89, PT ;  /* 0x000000891d00780c */ /* 0x000fe40003f06270 */
[----:B------:R-:W-:Y:S01]  /*9820*/  F2FP.SATFINITE.E4M3.F32.PACK_AB_MERGE_C R111, RZ, R111, RZ ;  /* 0x0000006fff6f723e */ /* 0x000fe200048070ff */
[----:B------:R2:W-:Y:S01]  /*9830*/  @!P3 STG.E.U8 desc[UR16][R14.64+0x79], R27 ;  /* 0x0000791b0e00b986 */ /* 0x0005e2000c101110 */
[----:B------:R-:W-:-:S02]  /*9840*/  F2FP.SATFINITE.E4M3.F32.PACK_AB_MERGE_C R31, RZ, R114, RZ ;  /* 0x00000072ff1f723e */ /* 0x000fc400048070ff */
[C---:B------:R-:W-:Y:S01]  /*9850*/  ISETP.LT.OR P2, PT, R28.reuse, 0x9, !P2 ;  /* 0x000000091c00780c */ /* 0x040fe20005741670 */
[----:B------:R-:W-:Y:S01]  /*9860*/  @!P6 STG.E.U8 desc[UR16][R4.64+0x80], R111 ;  /* 0x0000806f0400e986 */ /* 0x000fe2000c101110 */
[----:B-1----:R-:W-:Y:S02]  /*9870*/  F2FP.SATFINITE.E4M3.F32.PACK_AB_MERGE_C R25, RZ, R110, RZ ;  /* 0x0000006eff19723e */ /* 0x002fe400048070ff */
[----:B------:R-:W-:Y:S01]  /*9880*/  ISETP.GE.AND P3, PT, R29, 0x8a, PT ;  /* 0x0000008a1d00780c */ /* 0x000fe20003f66270 */
[----:B------:R-:W-:Y:S01]  /*9890*/  @!P5 STG.E.U8 desc[UR16][R4.64+0x81], R31 ;  /* 0x0000811f0400d986 */ /* 0x000fe2000c101110 */
[C---:B------:R-:W-:Y:S02]  /*98a0*/  ISETP.LT.OR P4, PT, R28.reuse, 0x1, !P0 ;  /* 0x000000011c00780c */ /* 0x040fe40004781670 */
[C---:B------:R-:W-:Y:S01]  /*98b0*/  ISETP.LT.OR P5, PT, R28.reuse, 0x1, !P3 ;  /* 0x000000011c00780c */ /* 0x040fe20005fa1670 */
[----:B------:R1:W-:Y:S01]  /*98c0*/  @!P1 STG.E.U8 desc[UR16][R14.64+0x81], R25 ;  /* 0x000081190e009986 */ /* 0x0003e2000c101110 */
[----:B------:R-:W-:-:S02]  /*98d0*/  ISETP.LT.OR P0, PT, R28, 0x9, !P0 ;  /* 0x000000091c00780c */ /* 0x000fc40004701670 */
[----:B------:R-:W-:Y:S02]  /*98e0*/  ISETP.GE.AND P1, PT, R29, 0x91, PT ;  /* 0x000000911d00780c */ /* 0x000fe40003f26270 */
[----:B------:R-:W-:Y:S02]  /*98f0*/  F2FP.SATFINITE.E4M3.F32.PACK_AB_MERGE_C R109, RZ, R109, RZ ;  /* 0x0000006dff6d723e */ /* 0x000fe400048070ff */
[----:B------:R-:W-:Y:S02]  /*9900*/  F2FP.SATFINITE.E4M3.F32.PACK_AB_MERGE_C R105, RZ, R105, RZ ;  /* 0x00000069ff69723e */ /* 0x000fe400048070ff */
[C---:B------:R-:W-:Y:S01]  /*9910*/  ISETP.LT.OR P3, PT, R28.reuse, 0x9, !P3 ;  /* 0x000000091c00780c */ /* 0x040fe20005f61670 */
[----:B------:R-:W-:Y:S01]  /*9920*/  @!P2 STG.E.U8 desc[UR16][R14.64+0x80], R109 ;  /* 0x0000806d0e00a986 */ /* 0x000fe2000c101110 */
[----:B------:R-:W-:Y:S02]  /*9930*/  ISETP.LT.OR P6, PT, R28, 0x1, !P1 ;  /* 0x000000011c00780c */ /* 0x000fe40004fc1670 */
[----:B--2---:R-:W-:Y:S01]  /*9940*/  F2FP.SATFINITE.E4M3.F32.PACK_AB_MERGE_C R27, RZ, R112, RZ ;  /* 0x00000070ff1b723e */ /* 0x004fe200048070ff */
[----:B------:R-:W-:Y:S01]  /*9950*/  @!P4 STG.E.U8 desc[UR16][R4.64+0x88], R105 ;  /* 0x000088690400c986 */ /* 0x000fe2000c101110 */
[----:B------:R-:W-:-:S02]  /*9960*/  F2FP.SATFINITE.E4M3.F32.PACK_AB_MERGE_C R107, RZ, R107, RZ ;  /* 0x0000006bff6b723e */ /* 0x000fc400048070ff */
[C---:B------:R-:W-:Y:S01]  /*9970*/  ISETP.GE.AND P4, PT, R29.reuse, 0x92, PT ;  /* 0x000000921d00780c */ /* 0x040fe20003f86270 */
[----:B------:R2:W-:Y:S01]  /*9980*/  @!P5 STG.E.U8 desc[UR16][R4.64+0x89], R27 ;  /* 0x0000891b0400d986 */ /* 0x0005e2000c101110 */
[----:B-1----:R-:W-:Y:S02]  /*9990*/  F2FP.SATFINITE.E4M3.F32.PACK_AB_MERGE_C R25, RZ, R108, RZ ;  /* 0x0000006cff19723e */ /* 0x002fe400048070ff */
[----:B------:R-:W-:Y:S01]  /*99a0*/  F2FP.SATFINITE.E4M3.F32.PACK_AB_MERGE_C R21, RZ, R21, RZ ;  /* 0x00000015ff15723e */ /* 0x000fe200048070ff */
[----:B------:R-:W-:Y:S01]  /*99b0*/  @!P0 STG.E.U8 desc[UR16][R14.64+0x88], R107 ;  /* 0x0000886b0e008986 */ /* 0x000fe2000c101110 */
[----:B------:R-:W-:Y:S02]  /*99c0*/  ISETP.LT.OR P5, PT, R28, 0x1, !P4 ;  /* 0x000000011c00780c */ /* 0x000fe400067a1670 */
[C---:B------:R-:W-:Y:S01]  /*99d0*/  ISETP.GE.AND P0, PT, R29.reuse, 0x9a, PT ;  /* 0x0000009a1d00780c */ /* 0x040fe20003f06270 */
[----:B------:R-:W-:Y:S01]  /*99e0*/  @!P3 STG.E.U8 desc[UR16][R14.64+0x89], R25 ;  /* 0x000089190e00b986 */ /* 0x000fe2000c101110 */
[----:B------:R-:W-:-:S02]  /*99f0*/  ISETP.GE.AND P2, PT, R29, 0x99, PT ;  /* 0x000000991d00780c */ /* 0x000fc40003f46270 */
[C---:B------:R-:W-:Y:S01]  /*9a00*/  ISETP.LT.OR P1, PT, R28.reuse, 0x9, !P1 ;  /* 0x000000091c00780c */ /* 0x040fe20004f21670 */
[----:B------:R1:W-:Y:S01]  /*9a10*/  @!P6 STG.E.U8 desc[UR16][R4.64+0x90], R21 ;  /* 0x000090150400e986 */ /* 0x0003e2000c101110 */
[C---:B------:R-:W-:Y:S02]  /*9a20*/  ISETP.LT.OR P3, PT, R28.reuse, 0x9, !P4 ;  /* 0x000000091c00780c */ /* 0x040fe40006761670 */
[C---:B------:R-:W-:Y:S02]  /*9a30*/  ISETP.LT.OR P6, PT, R28.reuse, 0x1, !P0 ;  /* 0x000000011c00780c */ /* 0x040fe400047c1670 */
[C---:B------:R-:W-:Y:S02]  /*9a40*/  ISETP.LT.OR P4, PT, R28.reuse, 0x1, !P2 ;  /* 0x000000011c00780c */ /* 0x040fe40005781670 */
[C---:B------:R-:W-:Y:S02]  /*9a50*/  ISETP.LT.OR P2, PT, R28.reuse, 0x9, !P2 ;  /* 0x000000091c00780c */ /* 0x040fe40005741670 */
[----:B------:R-:W-:-:S02]  /*9a60*/  ISETP.LT.OR P0, PT, R28, 0x9, !P0 ;  /* 0x000000091c00780c */ /* 0x000fc40004701670 */
[----:B--2---:R-:W-:Y:S02]  /*9a70*/  F2FP.SATFINITE.E4M3.F32.PACK_AB_MERGE_C R27, RZ, R106, RZ ;  /* 0x0000006aff1b723e */ /* 0x004fe400048070ff */
[----:B------:R-:W-:Y:S02]  /*9a80*/  F2FP.SATFINITE.E4M3.F32.PACK_AB_MERGE_C R23, RZ, R23, RZ ;  /* 0x00000017ff17723e */ /* 0x000fe400048070ff */
[----:B-1----:R-:W-:Y:S01]  /*9a90*/  F2FP.SATFINITE.E4M3.F32.PACK_AB_MERGE_C R21, RZ, R104, RZ ;  /* 0x00000068ff15723e */ /* 0x002fe200048070ff */
[----:B------:R1:W-:Y:S01]  /*9aa0*/  @!P5 STG.E.U8 desc[UR16][R4.64+0x91], R27 ;  /* 0x0000911b0400d986 */ /* 0x0003e2000c101110 */
[----:B------:R-:W-:Y:S02]  /*9ab0*/  F2FP.SATFINITE.E4M3.F32.PACK_AB_MERGE_C R29, RZ, R20, RZ ;  /* 0x00000014ff1d723e */ /* 0x000fe400048070ff */
[----:B------:R-:W-:Y:S01]  /*9ac0*/  F2FP.SATFINITE.E4M3.F32.PACK_AB_MERGE_C R25, RZ, R18, RZ ;  /* 0x00000012ff19723e */ /* 0x000fe200048070ff */
[----:B------:R2:W-:Y:S01]  /*9ad0*/  @!P1 STG.E.U8 desc[UR16][R14.64+0x90], R23 ;  /* 0x000090170e009986 */ /* 0x0005e2000c101110 */
[----:B------:R-:W-:-:S03]  /*9ae0*/  F2FP.SATFINITE.E4M3.F32.PACK_AB_MERGE_C R19, RZ, R19, RZ ;  /* 0x00000013ff13723e */ /* 0x000fc600048070ff */
[----:B------:R2:W-:Y:S01]  /*9af0*/  @!P3 STG.E.U8 desc[UR16][R14.64+0x91], R21 ;  /* 0x000091150e00b986 */ /* 0x0005e2000c101110 */
[----:B-1----:R-:W-:-:S03]  /*9b00*/  F2FP.SATFINITE.E4M3.F32.PACK_AB_MERGE_C R27, RZ, R22, RZ ;  /* 0x00000016ff1b723e */ /* 0x002fc600048070ff */
[----:B------:R2:W-:Y:S04]  /*9b10*/  @!P6 STG.E.U8 desc[UR16][R4.64+0x99], R29 ;  /* 0x0000991d0400e986 */ /* 0x0005e8000c101110 */
[----:B------:R2:W-:Y:S04]  /*9b20*/  @!P4 STG.E.U8 desc[UR16][R4.64+0x98], R25 ;  /* 0x000098190400c986 */ /* 0x0005e8000c101110 */
[----:B------:R2:W-:Y:S04]  /*9b30*/  @!P2 STG.E.U8 desc[UR16][R14.64+0x98], R19 ;  /* 0x000098130e00a986 */ /* 0x0005e8000c101110 */
[----:B------:R2:W-:Y:S02]  /*9b40*/  @!P0 STG.E.U8 desc[UR16][R14.64+0x99], R27 ;  /* 0x0000991b0e008986 */ /* 0x0005e4000c101110 */
.L_x_201:
[----:B------:R-:W-:Y:S05]  /*9b50*/  BSYNC B0 ;  /* 0x0000000000007941 */ /* 0x000fea0003800000 */
.L_x_39:
[----:B--2---:R-:W-:Y:S01]  /*9b60*/  IMAD.U32 R4, RZ, RZ, UR14 ;  /* 0x0000000eff047e24 */ /* 0x004fe2000f8e00ff */
[----:B------:R-:W-:Y:S01]  /*9b70*/  ULDC.64 UR4, c[0x0][0x650] ;  /* 0x0001940000047ab9 */ /* 0x000fe20000000a00 */
[----:B-----5:R-:W-:Y:S01]  /*9b80*/  IMAD.U32 R0, RZ, RZ, UR13 ;  /* 0x0000000dff007e24 */ /* 0x020fe2000f8e00ff */
[----:B------:R2:W-:Y:S01]  /*9b90*/  SYNCS.ARRIVE.TRANS64.A1T0 RZ, [R16+UR22], RZ ;  /* 0x000000ff10ff79a7 */ /* 0x0005e20008100016 */
[----:B0-----:R-:W-:Y:S01]  /*9ba0*/  IMAD.U32 R5, RZ, RZ, UR15 ;  /* 0x0000000fff057e24 */ /* 0x001fe2000f8e00ff */
[C---:B------:R-:W-:Y:S01]  /*9bb0*/  LEA R2, P0, R4.reuse, R2, 0x1 ;  /* 0x0000000204027211 */ /* 0x040fe200078008ff */
[----:B------:R-:W-:Y:S01]  /*9bc0*/  IMAD.MOV.U32 R5, RZ, RZ, -0x1 ;  /* 0xffffffffff057424 */ /* 0x000fe200078e00ff */
[----:B----4-:R-:W-:Y:S02]  /*9bd0*/  PRMT R14, RZ, 0x7610, R14 ;  /* 0x00007610ff0e7816 */ /* 0x010fe4000000000e */
[----:B------:R-:W-:Y:S01]  /*9be0*/  LEA.HI.X R3, R4, R3, R0, 0x1, P0 ;  /* 0x0000000304037211 */ /* 0x000fe200000f0c00 */
[----:B------:R-:W-:Y:S01]  /*9bf0*/  IMAD.MOV.U32 R4, RZ, RZ, -0x1 ;  /* 0xffffffffff047424 */ /* 0x000fe200078e00ff */
[----:B------:R-:W-:Y:S01]  /*9c00*/  ISETP.GE.U32.AND P0, PT, R2, UR4, PT ;  /* 0x0000000402007c0c */ /* 0x000fe2000bf06070 */
[----:B------:R-:W-:-:S03]  /*9c10*/  IMAD.MOV.U32 R0, RZ, RZ, -0x1 ;  /* 0xffffffffff007424 */ /* 0x000fc600078e00ff */
[----:B------:R-:W-:-:S13]  /*9c20*/  ISETP.GE.U32.AND.EX P0, PT, R3, UR5, PT, P0 ;  /* 0x0000000503007c0c */ /* 0x000fda000bf06100 */
[----:B--2---:R-:W-:Y:S05]  /*9c30*/  @P0 BRA `(.L_x_202) ;  /* 0x0000000400880947 */ /* 0x004fea0003800000 */
[----:B------:R-:W0:Y:S01]  /*9c40*/  S2UR UR9, SR_CTAID.X ;  /* 0x00000000000979c3 */ /* 0x000e220000002500 */
[----:B------:R-:W-:Y:S01]  /*9c50*/  ULDC.64 UR4, c[0x0][0x628] ;  /* 0x00018a0000047ab9 */ /* 0x000fe20000000a00 */
[----:B------:R-:W-:Y:S01]  /*9c60*/  ULDC UR8, c[0x0][0x150] ;  /* 0x0000540000087ab9 */ /* 0x000fe20000000800 */
[----:B------:R-:W-:Y:S01]  /*9c70*/  ISETP.NE.U32.AND P0, PT, RZ, UR4, PT ;  /* 0x00000004ff007c0c */ /* 0x000fe2000bf05070 */
[----:B------:R-:W-:Y:S01]  /*9c80*/  ULDC UR25, c[0x0][0x630] ;  /* 0x00018c0000197ab9 */ /* 0x000fe20000000800 */
[C---:B------:R-:W-:Y:S01]  /*9c90*/  R2UR UR30, R2.reuse ;  /* 0x00000000021e72ca */ /* 0x040fe200000e0000 */
[----:B------:R-:W-:Y:S01]  /*9ca0*/  ULDC UR32, c[0x0][0x154] ;  /* 0x0000550000207ab9 */ /* 0x000fe20000000800 */
[----:B------:R-:W-:Y:S01]  /*9cb0*/  ISETP.NE.AND.EX P0, PT, RZ, UR5, PT, P0 ;  /* 0x00000005ff007c0c */ /* 0x000fe2000bf05300 */
[----:B------:R-:W2:Y:S01]  /*9cc0*/  S2UR UR34, SR_CTAID.Y ;  /* 0x00000000002279c3 */ /* 0x000ea20000002600 */
[----:B------:R-:W-:Y:S02]  /*9cd0*/  R2UR UR31, R3 ;  /* 0x00000000031f72ca */ /* 0x000fe400000e0000 */
[----:B------:R-:W-:-:S02]  /*9ce0*/  R2UR UR28, R2 ;  /* 0x00000000021c72ca */ /* 0x000fc400000e0000 */
[----:B------:R-:W-:Y:S02]  /*9cf0*/  R2UR UR29, R3 ;  /* 0x00000000031d72ca */ /* 0x000fe400000e0000 */
[----:B0-----:R-:W-:-:S05]  /*9d00*/  I2FP.F32.U32 R0, UR9 ;  /* 0x0000000900007c45 */ /* 0x001fca0008201000 */
[----:B------:R-:W-:-:S04]  /*9d10*/  FMUL R0, R0, UR8 ;  /* 0x0000000800007c20 */ /* 0x000fc80008400000 */
[----:B------:R0:W4:Y:S01]  /*9d20*/  F2I.U32.TRUNC.NTZ R4, R0 ;  /* 0x0000000000047305 */ /* 0x000122000020f000 */
[----:B--2---:R-:W-:Y:S05]  /*9d30*/  @!P0 BRA `(.L_x_203) ;  /* 0x0000000000308947 */ /* 0x004fea0003800000 */
        /* <DEDUP_REMOVED lines=12> */
.L_x_203:
[----:B------:R-:W-:Y:S01]  /*9e00*/  USHF.R.U64 UR8, UR28, UR25, UR29 ;  /* 0x000000191c087299 */ /* 0x000fe2000800121d */
[----:B0-----:R-:W-:Y:S01]  /*9e10*/  I2FP.F32.U32 R0, UR34 ;  /* 0x0000002200007c45 */ /* 0x001fe20008201000 */
[----:B------:R-:W-:Y:S02]  /*9e20*/  USHF.R.U32.HI UR4, URZ, UR25, UR29 ;  /* 0x000000193f047299 */ /* 0x000fe4000801161d */
[----:B------:R-:W-:Y:S02]  /*9e30*/  UIADD3 UR11, UP0, URZ, -UR8, URZ ;  /* 0x800000083f0b7290 */ /* 0x000fe4000ff1e03f */
[----:B------:R-:W-:Y:S01]  /*9e40*/  FMUL R0, R0, UR32 ;  /* 0x0000002000007c20 */ /* 0x000fe20008400000 */
[----:B------:R-:W-:Y:S01]  /*9e50*/  ULDC.64 UR28, c[0x0][0x620] ;  /* 0x00018800001c7ab9 */ /* 0x000fe20000000a00 */
[----:B------:R-:W-:Y:S01]  /*9e60*/  UIADD3.X UR4, URZ, ~UR4, URZ, UP0, !UPT ;  /* 0x800000043f047290 */ /* 0x000fe200087fe43f */
[----:B------:R-:W-:Y:S01]  /*9e70*/  UMOV UR26, UR30 ;  /* 0x0000001e001a7c82 */ /* 0x000fe20008000000 */
[----:B------:R-:W-:-:S02]  /*9e80*/  UMOV UR27, UR31 ;  /* 0x0000001f001b7c82 */ /* 0x000fc40008000000 */
[----:B------:R-:W-:Y:S01]  /*9e90*/  UIMAD UR4, UR4, UR28, URZ ;  /* 0x0000001c040472a4 */ /* 0x000fe2000f8e023f */
[----:B------:R-:W0:Y:S01]  /*9ea0*/  F2I.U32.TRUNC.NTZ R0, R0 ;  /* 0x0000000000007305 */ /* 0x000e22000020f000 */
[----:B------:R-:W-:Y:S01]  /*9eb0*/  UIMAD.WIDE.U32 UR26, UR11, UR28, UR26 ;  /* 0x0000001c0b1a72a5 */ /* 0x000fe2000f8e001a */
[----:B----4-:R-:W-:Y:S01]  /*9ec0*/  R2UR UR28, R4 ;  /* 0x00000000041c72ca */ /* 0x010fe200000e0000 */
[----:B------:R-:W-:Y:S01]  /*9ed0*/  UIMAD UR11, UR11, UR29, UR4 ;  /* 0x0000001d0b0b72a4 */ /* 0x000fe2000f8e0204 */
[----:B------:R-:W-:Y:S01]  /*9ee0*/  ULDC UR12, c[0x0][0x618] ;  /* 0x00018600000c7ab9 */ /* 0x000fe20000000800 */
[----:B------:R-:W-:Y:S02]  /*9ef0*/  ULDC UR33, c[0x0][0x658] ;  /* 0x0001960000217ab9 */ /* 0x000fe40000000800 */
[----:B------:R-:W-:Y:S01]  /*9f00*/  UIADD3 UR27, UR27, UR11, URZ ;  /* 0x0000000b1b1b7290 */ /* 0x000fe2000fffe03f */
[----:B------:R-:W-:Y:S01]  /*9f10*/  UMOV UR25, 0xffffffff ;  /* 0xffffffff00197882 */ /* 0x000fe20000000000 */
[----:B------:R-:W-:Y:S01]  /*9f20*/  ULDC.64 UR4, c[0x0][0x640] ;  /* 0x0001900000047ab9 */ /* 0x000fe20000000a00 */
[----:B------:R-:W-:Y:S01]  /*9f30*/  USHF.L.U32 UR25, UR25, UR33, URZ ;  /* 0x0000002119197299 */ /* 0x000fe2000800063f */
[----:B------:R-:W-:Y:S01]  /*9f40*/  ISETP.NE.U32.AND P0, PT, RZ, UR4, PT ;  /* 0x00000004ff007c0c */ /* 0x000fe2000bf05070 */
[----:B------:R-:W-:-:S02]  /*9f50*/  USHF.R.U64 UR26, UR26, UR12, UR27 ;  /* 0x0000000c1a1a7299 */ /* 0x000fc4000800121b */
[----:B------:R-:W-:Y:S01]  /*9f60*/  USHF.R.U32.HI UR27, URZ, UR12, UR27 ;  /* 0x0000000c3f1b7299 */ /* 0x000fe2000801161b */
[----:B0-----:R-:W-:Y:S01]  /*9f70*/  R2UR UR30, R0 ;  /* 0x00000000001e72ca */ /* 0x001fe200000e0000 */
[----:B------:R-:W-:Y:S01]  /*9f80*/  ULDC UR31, c[0x0][0x608] ;  /* 0x00018200001f7ab9 */ /* 0x000fe20000000800 */
[----:B------:R-:W-:Y:S01]  /*9f90*/  ULOP3.LUT UR37, URZ, UR25, URZ, 0x33, !UPT ;  /* 0x000000193f257292 */ /* 0x000fe2000f8e333f */
[----:B------:R-:W-:Y:S01]  /*9fa0*/  ISETP.NE.AND.EX P0, PT, RZ, UR5, PT, P0 ;  /* 0x00000005ff007c0c */ /* 0x000fe2000bf05300 */
[----:B------:R-:W-:Y:S02]  /*9fb0*/  USHF.R.U64 UR25, UR26, UR31, UR27 ;  /* 0x0000001f1a197299 */ /* 0x000fe4000800121b */
[----:B------:R-:W-:Y:S01]  /*9fc0*/  USHF.R.U32.HI UR27, URZ, UR31, UR27 ;  /* 0x0000001f3f1b7299 */ /* 0x000fe2000801161b */
[----:B------:R-:W-:Y:S01]  /*9fd0*/  UMOV UR32, 0x1 ;  /* 0x0000000100207882 */ /* 0x000fe20000000000 */
[----:B------:R-:W-:Y:S02]  /*9fe0*/  UIADD3 UR28, -UR28, URZ, URZ ;  /* 0x0000003f1c1c7290 */ /* 0x000fe4000fffe13f */
[----:B------:R-:W-:Y:S01]  /*9ff0*/  USHF.R.U64 UR35, UR25, UR33, UR27 ;  /* 0x0000002119237299 */ /* 0x000fe2000800121b */
[----:B------:R-:W-:Y:S01]  /*a000*/  ULDC UR29, c[0x0][0x144] ;  /* 0x00005100001d7ab9 */ /* 0x000fe20000000800 */
[----:B------:R-:W-:Y:S01]  /*a010*/  ULDC UR10, c[0x0][0x600] ;  /* 0x00018000000a7ab9 */ /* 0x000fe20000000800 */
[----:B------:R-:W-:-:S02]  /*a020*/  USHF.L.U32 UR12, UR32, UR33, URZ ;  /* 0x00000021200c7299 */ /* 0x000fc4000800063f */
[----:B------:R-:W-:Y:S02]  /*a030*/  USHF.R.U32.HI UR33, URZ, UR33, UR27 ;  /* 0x000000213f217299 */ /* 0x000fe4000801161b */
[----:B------:R-:W-:Y:S02]  /*a040*/  UIADD3 UR11, UR10, -0x1, URZ ;  /* 0xffffffff0a0b7890 */ /* 0x000fe4000fffe03f */
[----:B------:R-:W-:Y:S02]  /*a050*/  UIADD3 UR36, -UR30, URZ, URZ ;  /* 0x0000003f1e247290 */ /* 0x000fe4000fffe13f */
[----:B------:R-:W-:Y:S01]  /*a060*/  UIMAD UR27, UR29, UR28, UR9 ;  /* 0x0000001c1d1b72a4 */ /* 0x000fe2000f8e0209 */
[----:B------:R-:W-:Y:S01]  /*a070*/  ULDC UR40, c[0x0][0x148] ;  /* 0x0000520000287ab9 */ /* 0x000fe20000000800 */
[----:B------:R-:W-:Y:S01]  /*a080*/  ULDC UR38, c[0x0][0x648] ;  /* 0x0001920000267ab9 */ /* 0x000fe20000000800 */
[----:B------:R-:W-:Y:S01]  /*a090*/  ULDC UR39, c[0x0][0x638] ;  /* 0x00018e0000277ab9 */ /* 0x000fe20000000800 */
[----:B------:R-:W-:Y:S01]  /*a0a0*/  UMOV UR32, UR35 ;  /* 0x0000002300207c82 */ /* 0x000fe20008000000 */
[----:B------:R-:W-:Y:S07]  /*a0b0*/  @!P0 BRA `(.L_x_204) ;  /* 0x0000000000288947 */ /* 0x000fee0003800000 */
        /* <DEDUP_REMOVED lines=10> */
.L_x_204:
[----:B------:R-:W-:Y:S01]  /*a160*/  USHF.R.U64 UR4, UR32, UR38, UR33 ;  /* 0x0000002620047299 */ /* 0x000fe20008001221 */
[----:B------:R-:W-:Y:S01]  /*a170*/  IMAD.MOV.U32 R14, RZ, RZ, 0x1 ;  /* 0x00000001ff0e7424 */ /* 0x000fe200078e00ff */
[----:B------:R-:W-:Y:S01]  /*a180*/  ULOP3.LUT UR25, UR25, UR37, URZ, 0xc0, !UPT ;  /* 0x0000002519197292 */ /* 0x000fe2000f8ec03f */
[----:B------:R-:W-:Y:S01]  /*a190*/  IMAD.U32 R0, RZ, RZ, UR8 ;  /* 0x00000008ff007e24 */ /* 0x000fe2000f8e00ff */
[----:B------:R-:W-:Y:S02]  /*a1a0*/  UIADD3 UR5, -UR4, URZ, URZ ;  /* 0x0000003f04057290 */ /* 0x000fe4000fffe13f */
[----:B------:R-:W-:Y:S02]  /*a1b0*/  @UP2 UIMAD UR27, UR40, UR36, UR34 ;  /* 0x00000024281b22a4 */ /* 0x000fe4000f8e0222 */
[----:B------:R-:W-:Y:S02]  /*a1c0*/  ULOP3.LUT UR11, UR26, UR11, URZ, 0xc0, !UPT ;  /* 0x0000000b1a0b7292 */ /* 0x000fe4000f8ec03f */
[----:B------:R-:W-:-:S02]  /*a1d0*/  UIMAD UR4, UR12, UR4, UR25 ;  /* 0x000000040c0472a4 */ /* 0x000fc4000f8e0219 */
        /* <DEDUP_REMOVED lines=8> */
.L_x_202:
[----:B------:R-:W-:Y:S01]  /*a260*/  UIADD3 UR20, UR23, UR20, URZ ;  /* 0x0000001417147290 */ /* 0x000fe2000fffe03f */
[----:B------:R-:W-:Y:S02]  /*a270*/  LOP3.LUT P0, RZ, R14, 0xff, RZ, 0xc0, !PT ;  /* 0x000000ff0eff7812 */ /* 0x000fe4000780c0ff */
[----:B------:R-:W-:Y:S01]  /*a280*/  LOP3.LUT R179, R179, 0x1, RZ, 0x3c, !PT ;  /* 0x00000001b3b37812 */ /* 0x000fe200078e3cff */
[----:B------:R-:W-:Y:S02]  /*a290*/  USHF.R.U32.HI UR4, URZ, 0x4, UR20 ;  /* 0x000000043f047899 */ /* 0x000fe40008011614 */
[----:B------:R-:W-:Y:S02]  /*a2a0*/  UISETP.GT.U32.AND UP0, UPT, UR20, 0xf, UPT ;  /* 0x0000000f1400788c */ /* 0x000fe4000bf04070 */
[----:B------:R-:W-:Y:S02]  /*a2b0*/  ULOP3.LUT UR4, UR4, 0x1, URZ, 0xc0, !UPT ;  /* 0x0000000104047892 */ /* 0x000fe4000f8ec03f */
[----:B------:R-:W-:-:S02]  /*a2c0*/  UISETP.LT.U32.AND UP0, UPT, UR23, 0x10, UP0 ;  /* 0x000000101700788c */ /* 0x000fc40008701070 */
[----:B------:R-:W-:Y:S02]  /*a2d0*/  UISETP.NE.U32.AND UP1, UPT, UR4, 0x1, UPT ;  /* 0x000000010400788c */ /* 0x000fe4000bf25070 */
[----:B------:R-:W-:Y:S02]  /*a2e0*/  USEL UR5, URZ, 0x1, !UP0 ;  /* 0x000000013f057887 */ /* 0x000fe4000c000000 */
[----:B------:R-:W-:Y:S02]  /*a2f0*/  UISETP.GT.U32.AND UP1, UPT, UR23, 0xf, !UP1 ;  /* 0x0000000f1700788c */ /* 0x000fe4000cf24070 */
[----:B------:R-:W-:Y:S02]  /*a300*/  ULOP3.LUT UR20, UR20, 0xf, URZ, 0xc0, !UPT ;  /* 0x0000000f14147892 */ /* 0x000fe4000f8ec03f */
[----:B------:R-:W-:-:S04]  /*a310*/  USEL UR4, URZ, 0x1, !UP1 ;  /* 0x000000013f047887 */ /* 0x000fc8000c800000 */
[----:B------:R-:W-:Y:S01]  /*a320*/  ULOP3.LUT UR18, UR4, UR18, UR5, 0x96, !UPT ;  /* 0x0000001204127292 */ /* 0x000fe2000f8e9605 */
[----:B------:R-:W-:Y:S11]  /*a330*/  @P0 BRA `(.L_x_205) ;  /* 0xffffff7400600947 */ /* 0x000ff6000383ffff */
[----:B------:R-:W-:Y:S05]  /*a340*/  EXIT ;  /* 0x000000000000794d */ /* 0x000fea0003800000 */
.L_x_17:
[----:B------:R-:W-:-:S08]  /*a350*/  ISETP.NE.AND P0, PT, RZ, UR8, PT ;  /* 0x00000008ff007c0c */ /* 0x000fd0000bf05270 */
[----:B--23-5:R-:W0:-:S00]  /*a360*/  USETMAXREG.DEALLOC.CTAPOOL 0x28 ;  /* 0x00000028000079c8 */ /* 0x02ce0000080e0500 */
[----:B------:R-:W-:Y:S05]  /*a370*/  @P0 EXIT ;  /* 0x000000000000094d */ /* 0x000fea0003800000 */
[----:B0-----:R-:W-:Y:S01]  /*a380*/  LOP3.LUT P0, RZ, R14, 0xff, RZ, 0xc0, !PT ;  /* 0x000000ff0eff7812 */ /* 0x001fe2000780c0ff */
[----:B------:R-:W-:Y:S02]  /*a390*/  IMAD.MOV.U32 R11, RZ, RZ, 0x1 ;  /* 0x00000001ff0b7424 */ /* 0x000fe400078e00ff */
[----:B------:R-:W-:-:S10]  /*a3a0*/  IMAD.MOV.U32 R10, RZ, RZ, RZ ;  /* 0x000000ffff0a7224 */ /* 0x000fd400078e00ff */
[----:B------:R-:W-:Y:S05]  /*a3b0*/  @!P0 BRA `(.L_x_206) ;  /* 0x0000000c00248947 */ /* 0x000fea0003800000 */
[----:B------:R-:W0:Y:S01]  /*a3c0*/  S2R R13, SR_CgaCtaId ;  /* 0x00000000000d7919 */ /* 0x000e220000008800 */
[----:B------:R-:W-:Y:S01]  /*a3d0*/  LOP3.LUT P0, RZ, R6, 0x1f, RZ, 0xc0, !PT ;  /* 0x0000001f06ff7812 */ /* 0x000fe2000780c0ff */
[----:B------:R-:W-:Y:S01]  /*a3e0*/  ULDC UR5, c[0x0][0x658] ;  /* 0x0001960000057ab9 */ /* 0x000fe20000000800 */
[----:B------:R-:W-:Y:S01]  /*a3f0*/  UMOV UR8, 0xffffffff ;  /* 0xffffffff00087882 */ /* 0x000fe20000000000 */
[----:B------:R-:W-:Y:S01]  /*a400*/  BSSY B0, `(.L_x_206) ;  /* 0x00000c4000007945 */ /* 0x000fe20003800000 */
[----:B------:R-:W-:Y:S01]  /*a410*/  USHF.L.U32 UR8, UR8, UR5, URZ ;  /* 0x0000000508087299 */ /* 0x000fe2000800063f */
[C---:B------:R-:W-:Y:S01]  /*a420*/  ISETP.NE.AND P3, PT, R7.reuse, RZ, PT ;  /* 0x000000ff0700720c */ /* 0x040fe20003f65270 */
[----:B------:R-:W-:Y:S01]  /*a430*/  IMAD.MOV.U32 R12, RZ, RZ, 0x1 ;  /* 0x00000001ff0c7424 */ /* 0x000fe200078e00ff */
[----:B------:R-:W-:Y:S01]  /*a440*/  ISETP.NE.OR P0, PT, R7, RZ, !P0 ;  /* 0x000000ff0700720c */ /* 0x000fe20004705670 */
[----:B------:R-:W-:Y:S01]  /*a450*/  IMAD.MOV.U32 R11, RZ, RZ, 0x1 ;  /* 0x00000001ff0b7424 */ /* 0x000fe200078e00ff */
[----:B------:R-:W-:Y:S01]  /*a460*/  ULDC UR4, c[0x0][0x600] ;  /* 0x0001800000047ab9 */ /* 0x000fe20000000800 */
[----:B------:R-:W-:Y:S01]  /*a470*/  IMAD.MOV.U32 R10, RZ, RZ, RZ ;  /* 0x000000ffff0a7224 */ /* 0x000fe200078e00ff */
[----:B------:R-:W-:Y:S01]  /*a480*/  UMOV UR9, 0x1 ;  /* 0x0000000100097882 */ /* 0x000fe20000000000 */
[----:B------:R-:W-:-:S02]  /*a490*/  UIADD3 UR27, UR7, 0x1, URZ ;  /* 0x00000001071b7890 */ /* 0x000fc4000fffe03f */
[----:B------:R-:W-:Y:S02]  /*a4a0*/  ULOP3.LUT UR26, UR6, 0x2, URZ, 0xfc, !UPT ;  /* 0x00000002061a7892 */ /* 0x000fe4000f8efc3f */
[----:B------:R-:W-:Y:S02]  /*a4b0*/  UIADD3 UR4, UR4, -0x1, URZ ;  /* 0xffffffff04047890 */ /* 0x000fe4000fffe03f */
[----:B------:R-:W-:Y:S02]  /*a4c0*/  USHF.L.U32 UR5, UR9, UR5, URZ ;  /* 0x0000000509057299 */ /* 0x000fe4000800063f */
[----:B------:R-:W-:Y:S01]  /*a4d0*/  ULOP3.LUT UR16, URZ, UR8, URZ, 0x33, !UPT ;  /* 0x000000083f107292 */ /* 0x000fe2000f8e333f */
[----:B------:R-:W-:Y:S01]  /*a4e0*/  ULDC.64 UR24, c[0x0][0x198] ;  /* 0x0000660000187ab9 */ /* 0x000fe20000000a00 */
[----:B0-----:R-:W-:-:S10]  /*a4f0*/  LOP3.LUT R13, R13, 0x1, RZ, 0xc0, !PT ;  /* 0x000000010d0d7812 */ /* 0x001fd400078ec0ff */
.L_x_218:
[----:B------:R-:W-:-:S03]  /*a500*/  UMOV UR8, 0xffffffff ;  /* 0xffffffff00087882 */ /* 0x000fc60000000000 */
[----:B------:R-:W-:Y:S05]  /*a510*/  BRA.DIV UR8, `(.L_x_207) ;  /* 0x0000001608987947 */ /* 0x000fea000b800000 */
[----:B------:R-:W-:-:S13]  /*a520*/  ELECT P1, URZ, PT ;  /* 0x00000000003f782f */ /* 0x000fda0003820000 */
.L_x_243:
[----:B------:R-:W0:Y:S01]  /*a530*/  LDC R6, c[0x0][0x28c] ;  /* 0x0000a300ff067b82 */ /* 0x000e220000000800 */
[----:B------:R-:W-:Y:S01]  /*a540*/  BSSY B1, `(.L_x_208) ;  /* 0x000003b000017945 */ /* 0x000fe20003800000 */
[----:B0-----:R-:W-:-:S13]  /*a550*/  ISETP.LT.OR P1, PT, R6, 0x1, !P1 ;  /* 0x000000010600780c */ /* 0x001fda0004f21670 */
[----:B------:R-:W-:Y:S05]  /*a560*/  @P1 BRA `(.L_x_209) ;  /* 0x0000000000e01947 */ /* 0x000fea0003800000 */
[----:B------:R-:W-:Y:S02]  /*a570*/  IMAD R7, R4, 0x2, R13 ;  /* 0x0000000204077824 */ /* 0x000fe400078e020d */
[----:B------:R-:W-:Y:S02]  /*a580*/  IMAD.SHL.U32 R9, R5, 0x40, RZ ;  /* 0x0000004005097824 */ /* 0x000fe400078e00ff */
[----:B------:R-:W-:Y:S02]  /*a590*/  IMAD.MOV.U32 R16, RZ, RZ, RZ ;  /* 0x000000ffff107224 */ /* 0x000fe400078e00ff */
[----:B------:R-:W-:Y:S02]  /*a5a0*/  IMAD.U32 R17, RZ, RZ, UR27 ;  /* 0x0000001bff117e24 */ /* 0x000fe4000f8e00ff */
[----:B------:R-:W-:Y:S02]  /*a5b0*/  IMAD.MOV.U32 R4, RZ, RZ, R11 ;  /* 0x000000ffff047224 */ /* 0x000fe400078e000b */
[----:B------:R-:W-:-:S02]  /*a5c0*/  IMAD.MOV.U32 R6, RZ, RZ, R10 ;  /* 0x000000ffff067224 */ /* 0x000fc400078e000a */
[----:B------:R-:W-:-:S07]  /*a5d0*/  IMAD R8, R7, 0x50, RZ ;  /* 0x0000005007087824 */ /* 0x000fce00078e02ff */
.L_x_213:
[----:B------:R-:W0:Y:S01]  /*a5e0*/  S2R R14, SR_CgaCtaId ;  /* 0x00000000000e7919 */ /* 0x000e220000008800 */
[----:B------:R-:W-:Y:S01]  /*a5f0*/  MOV R5, 0x400 ;  /* 0x0000040000057802 */ /* 0x000fe20000000f00 */
[----:B------:R-:W1:Y:S03]  /*a600*/  @!P3 LDC R7, c[0x0][0x500] ;  /* 0x00014000ff07bb82 */ /* 0x000e660000000800 */
[----:B0-----:R-:W-:Y:S02]  /*a610*/  LEA R15, R14, R5, 0x18 ;  /* 0x000000050e0f7211 */ /* 0x001fe400078ec0ff */
[----:B------:R-:W-:-:S03]  /*a620*/  SHF.L.U32 R5, R4, 0x1f, RZ ;  /* 0x0000001f04057819 */ /* 0x000fc600000006ff */
[----:B------:R-:W-:-:S04]  /*a630*/  IMAD R14, R6, 0x8, R15 ;  /* 0x00000008060e7824 */ /* 0x000fc800078e020f */
[----:B------:R-:W0:Y:S02]  /*a640*/  SYNCS.PHASECHK.TRANS64.TRYWAIT P1, [R14+URZ+0x80], R5 ;  /* 0x000080050e0075a7 */ /* 0x000e24000802017f */
[----:B01----:R-:W-:Y:S05]  /*a650*/  @!P1 BRA `(.L_x_210) ;  /* 0x0000001400689947 */ /* 0x003fea0003800000 */
.L_x_244:
[----:B------:R-:W-:Y:S01]  /*a660*/  UPRMT UR8, UR26, 0x9910, URZ ;  /* 0x000099101a087896 */ /* 0x000fe2000800003f */
[----:B------:R1:W-:Y:S03]  /*a670*/  @!P3 SYNCS.ARRIVE.TRANS64 RZ, [R14+URZ], R7 ;  /* 0x000000070effb9a7 */ /* 0x0003e6000800003f */
[----:B------:R-:W-:-:S06]  /*a680*/  UISETP.NE.AND UP0, UPT, UR8, 0x2, UPT ;  /* 0x000000020800788c */ /* 0x000fcc000bf05270 */
[----:B------:R-:W-:-:S13]  /*a690*/  PLOP3.LUT P1, PT, PT, PT, UP0, 0x80, 0x0 ;  /* 0x000000000000781c */ /* 0x000fda0003f2f008 */
[----:B-1----:R-:W-:Y:S05]  /*a6a0*/  @P1 BRA `(.L_x_211) ;  /* 0x0000000000041947 */ /* 0x002fea0003800000 */
[----:B------:R-:W-:Y:S01]  /*a6b0*/  BPT.TRAP 0x1 ;  /* 0x000000040000795c */ /* 0x000fe20000300000 */
.L_x_211:
[----:B------:R-:W-:Y:S05]  /*a6c0*/  @P0 BRA `(.L_x_212) ;  /* 0x0000000000040947 */ /* 0x000fea0003800000 */
[----:B------:R-:W-:Y:S01]  /*a6d0*/  BPT.TRAP 0x1 ;  /* 0x000000040000795c */ /* 0x000fe20000300000 */
.L_x_212:
[C---:B0-----:R-:W-:Y:S01]  /*a6e0*/  IMAD R5, R6.reuse, 0x2, R13 ;  /* 0x0000000206057824 */ /* 0x041fe200078e020d */
[----:B------:R-:W-:Y:S01]  /*a6f0*/  R2UR UR22, R9 ;  /* 0x00000000091672ca */ /* 0x000fe200000e0000 */
[--C-:B------:R-:W-:Y:S01]  /*a700*/  IMAD R7, R6, 0x1000, R15.reuse ;  /* 0x0000100006077824 */ /* 0x100fe200078e020f */
[----:B------:R-:W-:Y:S01]  /*a710*/  R2UR UR9, R14 ;  /* 0x000000000e0972ca */ /* 0x000fe200000e0000 */
[----:B------:R-:W-:Y:S01]  /*a720*/  IMAD R5, R5, 0x1400, R15 ;  /* 0x0000140005057824 */ /* 0x000fe200078e020f */
[----:B------:R-:W-:Y:S01]  /*a730*/  UIADD3 UR18, UP0, UR24, 0xf0, URZ ;  /* 0x000000f018127890 */ /* 0x000fe2000ff1e03f */
[----:B------:R-:W-:Y:S01]  /*a740*/  VIADD R17, R17, 0xffffffff ;  /* 0xffffffff11117836 */ /* 0x000fe20000000000 */
[----:B------:R-:W-:Y:S01]  /*a750*/  R2UR UR8, R7 ;  /* 0x00000000070872ca */ /* 0x000fe200000e0000 */
[----:B------:R-:W-:Y:S01]  /*a760*/  UIADD3 UR28, UP1, UR24, 0x1f0, URZ ;  /* 0x000001f0181c7890 */ /* 0x000fe2000ff3e03f */
[----:B------:R-:W-:Y:S01]  /*a770*/  R2UR UR11, R5 ;  /* 0x00000000050b72ca */ /* 0x000fe200000e0000 */
[----:B------:R-:W-:Y:S01]  /*a780*/  UIADD3.X UR19, URZ, UR25, URZ, UP0, !UPT ;  /* 0x000000193f137290 */ /* 0x000fe200087fe43f */
[----:B------:R-:W-:Y:S01]  /*a790*/  R2UR UR10, R16 ;  /* 0x00000000100a72ca */ /* 0x000fe200000e0000 */
[----:B------:R-:W-:Y:S01]  /*a7a0*/  VIADD R6, R6, 0x1 ;  /* 0x0000000106067836 */ /* 0x000fe20000000000 */
[----:B------:R-:W-:Y:S01]  /*a7b0*/  R2UR UR12, R0 ;  /* 0x00000000000c72ca */ /* 0x000fe200000e0000 */
[----:B------:R-:W-:Y:S01]  /*a7c0*/  UIADD3.X UR29, URZ, UR25, URZ, UP1, !UPT ;  /* 0x000000193f1d7290 */ /* 0x000fe20008ffe43f */
[----:B------:R-:W-:Y:S01]  /*a7d0*/  R2UR UR23, R8 ;  /* 0x00000000081772ca */ /* 0x000fe200000e0000 */
[----:B------:R-:W-:Y:S01]  /*a7e0*/  UMOV UR20, 0x0 ;  /* 0x0000000000147882 */ /* 0x000fe20000000000 */
[----:B------:R-:W-:Y:S01]  /*a7f0*/  ISETP.GT.AND P2, PT, R17, 0x1, PT ;  /* 0x000000011100780c */ /* 0x000fe20003f44270 */
[----:B------:R-:W-:Y:S01]  /*a800*/  UMOV UR21, 0x10000000 ;  /* 0x1000000000157882 */ /* 0x000fe20000000000 */
[----:B------:R-:W-:Y:S01]  /*a810*/  ISETP.NE.AND P1, PT, R6, 0x10, PT ;  /* 0x000000100600780c */ /* 0x000fe20003f25270 */
[----:B------:R-:W-:Y:S01]  /*a820*/  UIADD3 UR8, UR8, 0x200, URZ ;  /* 0x0000020008087890 */ /* 0x000fe2000fffe03f */
[----:B------:R-:W-:Y:S01]  /*a830*/  VIADD R16, R16, 0x40 ;  /* 0x0000004010107836 */ /* 0x000fe20000000000 */
[----:B------:R-:W-:Y:S01]  /*a840*/  UIADD3 UR17, UR11, 0x10200, URZ ;  /* 0x000102000b117890 */ /* 0x000fe2000fffe03f */
[----:B------:R-:W-:Y:S01]  /*a850*/  SEL R5, RZ, 0x1, P1 ;  /* 0x00000001ff057807 */ /* 0x000fe20000800000 */
[----:B------:R-:W-:Y:S01]  /*a860*/  UMOV UR30, 0x30000 ;  /* 0x00030000001e7882 */ /* 0x000fe20000000000 */
[----:B------:R-:W-:Y:S01]  /*a870*/  UMOV UR11, UR22 ;  /* 0x00000016000b7c82 */ /* 0x000fe20008000000 */
[----:B------:R-:W-:-:S02]  /*a880*/  SEL R6, R6, RZ, P1 ;  /* 0x000000ff06067207 */ /* 0x000fc40000800000 */
[----:B------:R-:W-:Y:S01]  /*a890*/  LOP3.LUT R4, R4, R5, RZ, 0x3c, !PT ;  /* 0x0000000504047212 */ /* 0x000fe200078e3cff */
[----:B------:R0:W-:Y:S02]  /*a8a0*/  UTMALDG.3D [UR8], [UR18], desc[UR20] ;  /* 0x00001408120075b4 */ /* 0x0001e40008011000 */
[----:B0-----:R-:W-:Y:S01]  /*a8b0*/  UMOV UR8, UR17 ;  /* 0x0000001100087c82 */ /* 0x001fe20008000000 */
[----:B------:R-:W-:Y:S02]  /*a8c0*/  UMOV UR11, UR23 ;  /* 0x00000017000b7c82 */ /* 0x000fe40008000000 */
[----:B------:R0:W-:Y:S02]  /*a8d0*/  UTMALDG.3D.MULTICAST [UR8], [UR28], UR30, desc[UR20] ;  /* 0x000014081c0073b4 */ /* 0x0001e4000801181e */
[----:B0-----:R-:W-:Y:S05]  /*a8e0*/  @P2 BRA `(.L_x_213) ;  /* 0xfffffffc003c2947 */ /* 0x001fea000383ffff */
.L_x_209:
[----:B------:R-:W-:Y:S05]  /*a8f0*/  BSYNC B1 ;  /* 0x0000000000017941 */ /* 0x000fea0003800000 */
.L_x_208:
[----:B------:R-:W-:Y:S01]  /*a900*/  LOP3.LUT P4, RZ, R12, 0xff, RZ, 0xc0, !PT ;  /* 0x000000ff0cff7812 */ /* 0x000fe2000788c0ff */
[----:B------:R-:W-:Y:S01]  /*a910*/  VIADD R10, R10, UR7 ;  /* 0x000000070a0a7c36 */ /* 0x000fe20008000000 */
[----:B------:R-:W-:Y:S01]  /*a920*/  ULDC.64 UR8, c[0x0][0x650] ;  /* 0x0001940000087ab9 */ /* 0x000fe20000000a00 */
[----:B------:R-:W-:Y:S01]  /*a930*/  BSSY B1, `(.L_x_214) ;  /* 0x000006e000017945 */ /* 0x000fe20003800000 */
[----:B------:R-:W-:Y:S02]  /*a940*/  PRMT R6, RZ, 0x7610, R6 ;  /* 0x00007610ff067816 */ /* 0x000fe40000000006 */
[----:B------:R-:W-:Y:S02]  /*a950*/  SHF.R.U32.HI R0, RZ, 0x4, R10 ;  /* 0x00000004ff007819 */ /* 0x000fe4000001160a */
[----:B------:R-:W-:Y:S02]  /*a960*/  ISETP.GT.U32.AND P1, PT, R10, 0xf, PT ;  /* 0x0000000f0a00780c */ /* 0x000fe40003f24070 */
[----:B------:R-:W-:-:S02]  /*a970*/  LOP3.LUT R0, R0, 0x1, RZ, 0xc0, !PT ;  /* 0x0000000100007812 */ /* 0x000fc400078ec0ff */
[----:B------:R-:W-:Y:S01]  /*a980*/  LOP3.LUT R10, R10, 0xf, RZ, 0xc0, !PT ;  /* 0x0000000f0a0a7812 */ /* 0x000fe200078ec0ff */
[----:B------:R-:W0:Y:S01]  /*a990*/  @P4 S2R R5, SR_CgaCtaId ;  /* 0x0000000000054919 */ /* 0x000e220000008800 */
[----:B------:R-:W-:Y:S02]  /*a9a0*/  @P4 MOV R4, 0x400 ;  /* 0x0000040000044802 */ /* 0x000fe40000000f00 */
[----:B------:R-:W-:Y:S02]  /*a9b0*/  ISETP.NE.U32.AND P2, PT, R0, 0x1, PT ;  /* 0x000000010000780c */ /* 0x000fe40003f45070 */
[----:B------:R-:W-:Y:S02]  /*a9c0*/  PRMT R12, RZ, 0x7610, R12 ;  /* 0x00007610ff0c7816 */ /* 0x000fe4000000000c */
[----:B0-----:R-:W-:Y:S01]  /*a9d0*/  @P4 LEA R4, R5, R4, 0x18 ;  /* 0x0000000405044211 */ /* 0x001fe200078ec0ff */
[----:B------:R-:W-:-:S03]  /*a9e0*/  IMAD.U32 R5, RZ, RZ, UR7 ;  /* 0x00000007ff057e24 */ /* 0x000fc6000f8e00ff */
[----:B------:R0:W-:Y:S01]  /*a9f0*/  @P4 SYNCS.ARRIVE.TRANS64.A1T0 RZ, [R4+URZ+0x138], RZ ;  /* 0x000138ff04ff49a7 */ /* 0x0001e2000810003f */
[----:B------:R-:W-:Y:S02]  /*aa00*/  IADD3 R2, P4, R2, UR14, RZ ;  /* 0x0000000e02027c10 */ /* 0x000fe4000ff9e0ff */
[----:B------:R-:W-:Y:S02]  /*aa10*/  ISETP.LT.U32.AND P1, PT, R5, 0x10, P1 ;  /* 0x000000100500780c */ /* 0x000fe40000f21070 */
[----:B------:R-:W-:Y:S02]  /*aa20*/  IADD3.X R3, R3, UR13, RZ, P4, !PT ;  /* 0x0000000d03037c10 */ /* 0x000fe4000a7fe4ff */
[----:B------:R-:W-:Y:S02]  /*aa30*/  ISETP.GE.U32.AND P4, PT, R2, UR8, PT ;  /* 0x0000000802007c0c */ /* 0x000fe4000bf86070 */
[----:B------:R-:W-:Y:S02]  /*aa40*/  SEL R0, RZ, 0x1, !P1 ;  /* 0x00000001ff007807 */ /* 0x000fe40004800000 */
[----:B------:R-:W-:-:S02]  /*aa50*/  ISETP.GE.U32.AND.EX P1, PT, R3, UR9, PT, P4 ;  /* 0x0000000903007c0c */ /* 0x000fc4000bf26140 */
[----:B------:R-:W-:Y:S01]  /*aa60*/  ISETP.GT.U32.AND P2, PT, R5, 0xf, !P2 ;  /* 0x0000000f0500780c */ /* 0x000fe20005744070 */
[----:B------:R-:W-:-:S03]  /*aa70*/  IMAD.MOV.U32 R5, RZ, RZ, -0x1 ;  /* 0xffffffffff057424 */ /* 0x000fc600078e00ff */
[----:B0-----:R-:W-:-:S04]  /*aa80*/  SEL R4, RZ, 0x1, !P2 ;  /* 0x00000001ff047807 */ /* 0x001fc80005000000 */
[----:B------:R-:W-:Y:S01]  /*aa90*/  LOP3.LUT R11, R4, R11, R0, 0x96, !PT ;  /* 0x0000000b040b7212 */ /* 0x000fe200078e9600 */
[----:B------:R-:W-:Y:S02]  /*aaa0*/  IMAD.MOV.U32 R4, RZ, RZ, -0x1 ;  /* 0xffffffffff047424 */ /* 0x000fe400078e00ff */
[----:B------:R-:W-:Y:S01]  /*aab0*/  IMAD.MOV.U32 R0, RZ, RZ, -0x1 ;  /* 0xffffffffff007424 */ /* 0x000fe200078e00ff */
[----:B------:R-:W-:Y:S06]  /*aac0*/  @P1 BRA `(.L_x_215) ;  /* 0x0000000400501947 */ /* 0x000fec0003800000 */
[----:B------:R-:W0:Y:S01]  /*aad0*/  S2UR UR8, SR_CTAID.X ;  /* 0x00000000000879c3 */ /* 0x000e220000002500 */
[----:B------:R-:W-:Y:S01]  /*aae0*/  ULDC.64 UR10, c[0x0][0x628] ;  /* 0x00018a00000a7ab9 */ /* 0x000fe20000000a00 */
[----:B------:R-:W-:Y:S01]  /*aaf0*/  ULDC UR9, c[0x0][0x150] ;  /* 0x0000540000097ab9 */ /* 0x000fe20000000800 */
[----:B------:R-:W-:Y:S01]  /*ab00*/  ISETP.NE.U32.AND P1, PT, RZ, UR10, PT ;  /* 0x0000000aff007c0c */ /* 0x000fe2000bf25070 */
[----:B------:R-:W-:Y:S01]  /*ab10*/  ULDC UR12, c[0x0][0x630] ;  /* 0x00018c00000c7ab9 */ /* 0x000fe20000000800 */
[----:B------:R-:W-:Y:S01]  /*ab20*/  ULDC UR18, c[0x0][0x154] ;  /* 0x0000550000127ab9 */ /* 0x000fe20000000800 */
[----:B------:R-:W-:Y:S01]  /*ab30*/  IMAD.MOV.U32 R4, RZ, RZ, R2 ;  /* 0x000000ffff047224 */ /* 0x000fe200078e0002 */
[----:B------:R-:W-:Y:S01]  /*ab40*/  ISETP.NE.AND.EX P1, PT, RZ, UR11, PT, P1 ;  /* 0x0000000bff007c0c */ /* 0x000fe2000bf25310 */
[----:B------:R-:W1:Y:S01]  /*ab50*/  S2UR UR17, SR_CTAID.Y ;  /* 0x00000000001179c3 */ /* 0x000e620000002600 */
[----:B------:R-:W-:Y:S01]  /*ab60*/  IMAD.MOV.U32 R5, RZ, RZ, R3 ;  /* 0x000000ffff057224 */ /* 0x000fe200078e0003 */
[----:B0-----:R-:W-:-:S05]  /*ab70*/  I2FP.F32.U32 R0, UR8 ;  /* 0x0000000800007c45 */ /* 0x001fca0008201000 */
[----:B------:R-:W-:-:S05]  /*ab80*/  FMUL R14, R0, UR9 ;  /* 0x00000009000e7c20 */ /* 0x000fca0008400000 */
[----:B------:R-:W-:Y:S05]  /*ab90*/  @!P1 BRA `(.L_x_216) ;  /* 0x0000000000289947 */ /* 0x000fea0003800000 */
[----:B------:R-:W-:Y:S02]  /*aba0*/  ULDC UR9, c[0x0][0x634] ;  /* 0x00018d0000097ab9 */ /* 0x000fe40000000800 */
[----:B------:R-:W-:-:S05]  /*abb0*/  IADD3 R9, P1, R2, UR9, RZ ;  /* 0x0000000902097c10 */ /* 0x000fca000ff3e0ff */
[----:B------:R-:W-:-:S04]  /*abc0*/  IMAD.X R15, RZ, RZ, R3, P1 ;  /* 0x000000ffff0f7224 */ /* 0x000fc800008e0603 */
[----:B------:R-:W-:-:S04]  /*abd0*/  IMAD.WIDE.U32 R6, R15, UR10, RZ ;  /* 0x0000000a0f067c25 */ /* 0x000fc8000f8e00ff */
[----:B------:R-:W-:-:S04]  /*abe0*/  IMAD.WIDE.U32 R6, P1, R9, UR11, R6 ;  /* 0x0000000b09067c25 */ /* 0x000fc8000f820006 */
[----:B------:R-:W-:-:S04]  /*abf0*/  IMAD.WIDE.U32 R8, R9, UR10, RZ ;  /* 0x0000000a09087c25 */ /* 0x000fc8000f8e00ff */
[----:B------:R-:W-:Y:S01]  /*ac00*/  IMAD.X R5, RZ, RZ, RZ, P1 ;  /* 0x000000ffff057224 */ /* 0x000fe200008e06ff */
[----:B------:R-:W-:Y:S01]  /*ac10*/  IADD3 RZ, P1, R9, R6, RZ ;  /* 0x0000000609ff7210 */ /* 0x000fe20007f3e0ff */
[----:B------:R-:W-:-:S04]  /*ac20*/  IMAD.MOV.U32 R4, RZ, RZ, R7 ;  /* 0x000000ffff047224 */ /* 0x000fc800078e0007 */
[----:B------:R-:W-:-:S08]  /*ac30*/  IMAD.WIDE.U32.X R4, R15, UR11, R4, P1 ;  /* 0x0000000b0f047c25 */ /* 0x000fd000088e0404 */
.L_x_216:
[--C-:B------:R-:W-:Y:S01]  /*ac40*/  SHF.R.U64 R0, R4, UR12, R5.reuse ;  /* 0x0000000c04007c19 */ /* 0x100fe20008001205 */
[----:B------:R-:W0:Y:S01]  /*ac50*/  F2I.U32.TRUNC.NTZ R14, R14 ;  /* 0x0000000e000e7305 */ /* 0x000e22000020f000 */
[----:B------:R-:W-:Y:S01]  /*ac60*/  SHF.R.U32.HI R4, RZ, UR12, R5 ;  /* 0x0000000cff047c19 */ /* 0x000fe20008011605 */
[----:B------:R-:W-:Y:S01]  /*ac70*/  ULDC.64 UR10, c[0x0][0x620] ;  /* 0x00018800000a7ab9 */ /* 0x000fe20000000a00 */
[----:B------:R-:W-:Y:S01]  /*ac80*/  IADD3 R7, P1, RZ, -R0, RZ ;  /* 0x80000000ff077210 */ /* 0x000fe20007f3e0ff */
[----:B------:R-:W-:Y:S01]  /*ac90*/  ULDC UR12, c[0x0][0x658] ;  /* 0x00019600000c7ab9 */ /* 0x000fe20000000800 */
[----:B-1----:R-:W-:Y:S01]  /*aca0*/  I2FP.F32.U32 R6, UR17 ;  /* 0x0000001100067c45 */ /* 0x002fe20008201000 */
[----:B------:R-:W-:Y:S02]  /*acb0*/  ULDC UR20, c[0x0][0x648] ;  /* 0x0001920000147ab9 */ /* 0x000fe40000000800 */
[----:B------:R-:W-:Y:S02]  /*acc0*/  IMAD.X R4, RZ, RZ, ~R4, P1 ;  /* 0x000000ffff047224 */ /* 0x000fe400008e0e04 */
[----:B------:R-:W-:Y:S01]  /*acd0*/  FMUL R8, R6, UR18 ;  /* 0x0000001206087c20 */ /* 0x000fe20008400000 */
[----:B------:R-:W-:Y:S01]  /*ace0*/  ULDC.64 UR18, c[0x0][0x640] ;  /* 0x0001900000127ab9 */ /* 0x000fe20000000a00 */
[----:B------:R-:W-:Y:S01]  /*acf0*/  IMAD R6, R4, UR10, RZ ;  /* 0x0000000a04067c24 */ /* 0x000fe2000f8e02ff */
[----:B------:R-:W-:Y:S01]  /*ad00*/  ISETP.NE.U32.AND P1, PT, RZ, UR18, PT ;  /* 0x00000012ff007c0c */ /* 0x000fe2000bf25070 */
[C---:B------:R-:W-:Y:S01]  /*ad10*/  IMAD.WIDE.U32 R4, R7.reuse, UR10, R2 ;  /* 0x0000000a07047c25 */ /* 0x040fe2000f8e0002 */
[----:B0-----:R-:W-:Y:S01]  /*ad20*/  R2UR UR9, R14 ;  /* 0x000000000e0972ca */ /* 0x001fe200000e0000 */
[----:B------:R-:W0:Y:S01]  /*ad30*/  F2I.U32.TRUNC.NTZ R8, R8 ;  /* 0x0000000800087305 */ /* 0x000e22000020f000 */
[----:B------:R-:W1:Y:S01]  /*ad40*/  LDC R14, c[0x0][0x610] ;  /* 0x00018400ff0e7b82 */ /* 0x000e620000000800 */
[----:B------:R-:W-:Y:S01]  /*ad50*/  IMAD R7, R7, UR11, R6 ;  /* 0x0000000b07077c24 */ /* 0x000fe2000f8e0206 */
[----:B------:R-:W-:Y:S01]  /*ad60*/  ULDC UR10, c[0x0][0x618] ;  /* 0x00018600000a7ab9 */ /* 0x000fe20000000800 */
[----:B------:R-:W-:-:S02]  /*ad70*/  ISETP.NE.AND.EX P1, PT, RZ, UR19, PT, P1 ;  /* 0x00000013ff007c0c */ /* 0x000fc4000bf25310 */
[----:B------:R-:W-:-:S05]  /*ad80*/  IMAD.IADD R5, R5, 0x1, R7 ;  /* 0x0000000105057824 */ /* 0x000fca00078e0207 */
[--C-:B------:R-:W-:Y:S02]  /*ad90*/  SHF.R.U64 R16, R4, UR10, R5.reuse ;  /* 0x0000000a04107c19 */ /* 0x100fe40008001205 */
[----:B------:R-:W-:Y:S01]  /*ada0*/  SHF.R.U32.HI R5, RZ, UR10, R5 ;  /* 0x0000000aff057c19 */ /* 0x000fe20008011605 */
[----:B------:R-:W-:Y:S01]  /*adb0*/  ULDC UR10, c[0x0][0x608] ;  /* 0x00018200000a7ab9 */ /* 0x000fe20000000800 */
[----:B0-----:R-:W-:Y:S02]  /*adc0*/  R2UR UR11, R8 ;  /* 0x00000000080b72ca */ /* 0x001fe400000e0000 */
[--C-:B------:R-:W-:Y:S02]  /*add0*/  SHF.R.U64 R17, R16, UR10, R5.reuse ;  /* 0x0000000a10117c19 */ /* 0x100fe40008001205 */
[----:B------:R-:W-:Y:S01]  /*ade0*/  SHF.R.U32.HI R4, RZ, UR10, R5 ;  /* 0x0000000aff047c19 */ /* 0x000fe20008011605 */
[----:B------:R-:W-:-:S03]  /*adf0*/  UIADD3 UR10, -UR9, URZ, URZ ;  /* 0x0000003f090a7290 */ /* 0x000fc6000fffe13f */
[--C-:B------:R-:W-:Y:S01]  /*ae00*/  SHF.R.U64 R19, R17, UR12, R4.reuse ;  /* 0x0000000c11137c19 */ /* 0x100fe20008001204 */
[----:B------:R-:W-:Y:S01]  /*ae10*/  ULDC UR9, c[0x0][0x144] ;  /* 0x0000510000097ab9 */ /* 0x000fe20000000800 */
[----:B------:R-:W-:-:S03]  /*ae20*/  SHF.R.U32.HI R5, RZ, UR12, R4 ;  /* 0x0000000cff057c19 */ /* 0x000fc60008011604 */
[----:B------:R-:W-:Y:S01]  /*ae30*/  IMAD.MOV.U32 R4, RZ, RZ, R19 ;  /* 0x000000ffff047224 */ /* 0x000fe200078e0013 */
[----:B------:R-:W-:Y:S06]  /*ae40*/  @!P1 BRA `(.L_x_217) ;  /* 0x0000000000289947 */ /* 0x000fec0003800000 */
        /* <DEDUP_REMOVED lines=10> */
.L_x_217:
[----:B------:R-:W-:Y:S01]  /*aef0*/  UIADD3 UR11, -UR11, URZ, URZ ;  /* 0x0000003f0b0b7290 */ /* 0x000fe2000fffe13f */
[----:B------:R-:W-:Y:S01]  /*af00*/  SHF.R.U64 R5, R4, UR20, R5 ;  /* 0x0000001404057c19 */ /* 0x000fe20008001205 */
[----:B------:R-:W-:Y:S01]  /*af10*/  UIMAD UR8, UR9, UR10, UR8 ;  /* 0x0000000a090872a4 */ /* 0x000fe2000f8e0208 */
[----:B------:R-:W-:Y:S02]  /*af20*/  LOP3.LUT R4, R17, UR16, RZ, 0xc0, !PT ;  /* 0x0000001011047c12 */ /* 0x000fe4000f8ec0ff */
[----:B------:R-:W-:Y:S01]  /*af30*/  ULDC UR9, c[0x0][0x148] ;  /* 0x0000520000097ab9 */ /* 0x000fe20000000800 */
[----:B------:R-:W-:Y:S01]  /*af40*/  IMAD.MOV R6, RZ, RZ, -R5 ;  /* 0x000000ffff067224 */ /* 0x000fe200078e0a05 */
[----:B------:R-:W-:Y:S01]  /*af50*/  @UP2 UIMAD UR8, UR9, UR11, UR17 ;  /* 0x0000000b090822a4 */ /* 0x000fe2000f8e0211 */
[----:B------:R-:W-:Y:S01]  /*af60*/  IMAD R5, R5, UR5, R4 ;  /* 0x0000000505057c24 */ /* 0x000fe2000f8e0204 */
[----:B------:R-:W-:Y:S01]  /*af70*/  LOP3.LUT R7, R16, UR4, RZ, 0xc0, !PT ;  /* 0x0000000410077c12 */ /* 0x000fe2000f8ec0ff */
[----:B------:R-:W-:Y:S01]  /*af80*/  ULDC UR9, c[0x0][0x638] ;  /* 0x00018e0000097ab9 */ /* 0x000fe20000000800 */
[----:B------:R-:W-:Y:S01]  /*af90*/  PLOP3.LUT P1, PT, PT, PT, UP2, 0x80, 0x0 ;  /* 0x000000000000781c */ /* 0x000fe20003f2f028 */
[----:B------:R-:W-:-:S02]  /*afa0*/  IMAD R4, R6, UR9, R19 ;  /* 0x0000000906047c24 */ /* 0x000fc4000f8e0213 */
[----:B-1----:R-:W-:Y:S01]  /*afb0*/  IMAD R14, R5, R14, UR8 ;  /* 0x00000008050e7e24 */ /* 0x002fe2000f8e020e */
[----:B------:R-:W-:Y:S01]  /*afc0*/  ULDC UR8, c[0x0][0x600] ;  /* 0x0001800000087ab9 */ /* 0x000fe20000000800 */
[----:B------:R-:W-:Y:S02]  /*afd0*/  IMAD.MOV.U32 R6, RZ, RZ, 0x1 ;  /* 0x00000001ff067424 */ /* 0x000fe400078e00ff */
[----:B------:R-:W-:-:S05]  /*afe0*/  IMAD R5, R4, UR8, R7 ;  /* 0x0000000804057c24 */ /* 0x000fca000f8e0207 */
[----:B------:R-:W-:Y:S02]  /*aff0*/  SEL R4, R5, R14, !P1 ;  /* 0x0000000e05047207 */ /* 0x000fe40004800000 */
[----:B------:R-:W-:-:S07]  /*b000*/  SEL R5, R14, R5, !P1 ;  /* 0x000000050e057207 */ /* 0x000fce0004800000 */
.L_x_215:
[----:B------:R-:W-:Y:S05]  /*b010*/  BSYNC B1 ;  /* 0x0000000000017941 */ /* 0x000fea0003800000 */
.L_x_214:
[----:B------:R-:W-:-:S13]  /*b020*/  LOP3.LUT P1, RZ, R6, 0xff, RZ, 0xc0, !PT ;  /* 0x000000ff06ff7812 */ /* 0x000fda000782c0ff */
[----:B------:R-:W-:Y:S05]  /*b030*/  @P1 BRA `(.L_x_218) ;  /* 0xfffffff400301947 */ /* 0x000fea000383ffff */
[----:B------:R-:W-:Y:S05]  /*b040*/  BSYNC B0 ;  /* 0x0000000000007941 */ /* 0x000fea0003800000 */
.L_x_206:
[----:B------:R-:W-:-:S03]  /*b050*/  UMOV UR8, 0xffffffff ;  /* 0xffffffff00087882 */ /* 0x000fc60000000000 */
[----:B------:R-:W-:Y:S05]  /*b060*/  BRA.DIV UR8, `(.L_x_219) ;  /* 0x0000000a08f87947 */ /* 0x000fea000b800000 */
[----:B------:R-:W-:-:S13]  /*b070*/  ELECT P0, URZ, PT ;  /* 0x00000000003f782f */ /* 0x000fda0003800000 */
.L_x_247:
[----:B------:R-:W-:Y:S04]  /*b080*/  BSSY B0, `(.L_x_220) ;  /* 0x0000098000007945 */ /* 0x000fe80003800000 */
[----:B------:R-:W-:Y:S05]  /*b090*/  @!P0 BRA `(.L_x_221) ;  /* 0x0000000800588947 */ /* 0x000fea0003800000 */
[----:B------:R-:W-:-:S04]  /*b0a0*/  ULOP3.LUT UR8, UR6, 0x2, URZ, 0xfc, !UPT ;  /* 0x0000000206087892 */ /* 0x000fc8000f8efc3f */
[----:B------:R-:W-:-:S06]  /*b0b0*/  UISETP.NE.AND UP0, UPT, UR8, 0x3, UPT ;  /* 0x000000030800788c */ /* 0x000fcc000bf05270 */
[----:B------:R-:W-:-:S13]  /*b0c0*/  PLOP3.LUT P0, PT, PT, PT, UP0, 0x80, 0x0 ;  /* 0x000000000000781c */ /* 0x000fda0003f0f008 */
[----:B------:R-:W-:Y:S05]  /*b0d0*/  @!P0 BRA `(.L_x_222) ;  /* 0x0000000000048947 */ /* 0x000fea0003800000 */
[----:B------:R-:W-:Y:S01]  /*b0e0*/  BPT.TRAP 0x1 ;  /* 0x000000040000795c */ /* 0x000fe20000300000 */
.L_x_222:
[----:B------:R-:W0:Y:S01]  /*b0f0*/  S2R R3, SR_CgaCtaId ;  /* 0x0000000000037919 */ /* 0x000e220000008800 */
[----:B------:R-:W-:Y:S02]  /*b100*/  MOV R0, 0x400 ;  /* 0x0000040000007802 */ /* 0x000fe40000000f00 */
[----:B------:R-:W-:Y:S02]  /*b110*/  SHF.L.U32 R2, R11, 0x1f, RZ ;  /* 0x0000001f0b027819 */ /* 0x000fe400000006ff */
[----:B0-----:R-:W-:-:S05]  /*b120*/  LEA R3, R3, R0, 0x18 ;  /* 0x0000000003037211 */ /* 0x001fca00078ec0ff */
[----:B------:R-:W-:-:S04]  /*b130*/  VIADD R3, R3, 0x80 ;  /* 0x0000008003037836 */ /* 0x000fc80000000000 */
[C---:B------:R-:W-:Y:S02]  /*b140*/  IMAD R5, R10.reuse, 0x8, R3 ;  /* 0x000000080a057824 */ /* 0x040fe400078e0203 */
[----:B------:R-:W-:Y:S02]  /*b150*/  VIADD R10, R10, 0x1 ;  /* 0x000000010a0a7836 */ /* 0x000fe40000000000 */
[----:B------:R-:W0:Y:S03]  /*b160*/  SYNCS.PHASECHK.TRANS64.TRYWAIT P0, [R5+URZ], R2 ;  /* 0x00000002050075a7 */ /* 0x000e26000800017f */
[----:B------:R-:W-:-:S04]  /*b170*/  ISETP.NE.AND P1, PT, R10, 0x10, PT ;  /* 0x000000100a00780c */ /* 0x000fc80003f25270 */
[----:B------:R-:W-:Y:S02]  /*b180*/  SEL R0, RZ, 0x1, P1 ;  /* 0x00000001ff007807 */ /* 0x000fe40000800000 */
[----:B------:R-:W-:Y:S02]  /*b190*/  SEL R10, R10, RZ, P1 ;  /* 0x000000ff0a0a7207 */ /* 0x000fe40000800000 */
[----:B------:R-:W-:-:S03]  /*b1a0*/  LOP3.LUT R11, R11, R0, RZ, 0x3c, !PT ;  /* 0x000000000b0b7212 */ /* 0x000fc600078e3cff */
[----:B------:R-:W-:Y:S01]  /*b1b0*/  IMAD R7, R10, 0x8, R3 ;  /* 0x000000080a077824 */ /* 0x000fe200078e0203 */
[----:B------:R-:W-:Y:S01]  /*b1c0*/  SHF.L.U32 R4, R11, 0x1f, RZ ;  /* 0x0000001f0b047819 */ /* 0x000fe200000006ff */
[----:B0-----:R-:W-:Y:S06]  /*b1d0*/  @!P0 BRA `(.L_x_223) ;  /* 0x0000000800c08947 */ /* 0x001fec0003800000 */
.L_x_248:
[----:B------:R-:W1:Y:S01]  /*b1e0*/  SYNCS.PHASECHK.TRANS64.TRYWAIT P0, [R7+URZ], R4 ;  /* 0x00000004070075a7 */ /* 0x000e62000800017f */
[----:B------:R-:W-:-:S05]  /*b1f0*/  VIADD R0, R10, 0x1 ;  /* 0x000000010a007836 */ /* 0x000fca0000000000 */
[----:B------:R-:W-:-:S04]  /*b200*/  ISETP.NE.AND P1, PT, R0, 0x10, PT ;  /* 0x000000100000780c */ /* 0x000fc80003f25270 */
[----:B0-----:R-:W-:Y:S02]  /*b210*/  SEL R2, RZ, 0x1, P1 ;  /* 0x00000001ff027807 */ /* 0x001fe40000800000 */
[----:B------:R-:W-:Y:S02]  /*b220*/  SEL R0, R0, RZ, P1 ;  /* 0x000000ff00007207 */ /* 0x000fe40000800000 */
[----:B------:R-:W-:-:S03]  /*b230*/  LOP3.LUT R11, R11, R2, RZ, 0x3c, !PT ;  /* 0x000000020b0b7212 */ /* 0x000fc600078e3cff */
[----:B------:R-:W-:Y:S01]  /*b240*/  IMAD R6, R0, 0x8, R3 ;  /* 0x0000000800067824 */ /* 0x000fe200078e0203 */
[----:B------:R-:W-:Y:S01]  /*b250*/  SHF.L.U32 R5, R11, 0x1f, RZ ;  /* 0x0000001f0b057819 */ /* 0x000fe200000006ff */
[----:B-1----:R-:W-:Y:S06]  /*b260*/  @!P0 BRA `(.L_x_224) ;  /* 0x0000000800b08947 */ /* 0x002fec0003800000 */
.L_x_249:
[----:B------:R-:W1:Y:S01]  /*b270*/  SYNCS.PHASECHK.TRANS64.TRYWAIT P0, [R6+URZ], R5 ;  /* 0x00000005060075a7 */ /* 0x000e62000800017f */
[----:B------:R-:W-:-:S05]  /*b280*/  VIADD R0, R0, 0x1 ;  /* 0x0000000100007836 */ /* 0x000fca0000000000 */
[----:B------:R-:W-:-:S04]  /*b290*/  ISETP.NE.AND P1, PT, R0, 0x10, PT ;  /* 0x000000100000780c */ /* 0x000fc80003f25270 */
[----:B------:R-:W-:Y:S02]  /*b2a0*/  SEL R2, RZ, 0x1, P1 ;  /* 0x00000001ff027807 */ /* 0x000fe40000800000 */
[----:B------:R-:W-:Y:S02]  /*b2b0*/  SEL R0, R0, RZ, P1 ;  /* 0x000000ff00007207 */ /* 0x000fe40000800000 */
[----:B------:R-:W-:-:S03]  /*b2c0*/  LOP3.LUT R11, R11, R2, RZ, 0x3c, !PT ;  /* 0x000000020b0b7212 */ /* 0x000fc600078e3cff */
[----:B0-----:R-:W-:Y:S01]  /*b2d0*/  IMAD R7, R0, 0x8, R3 ;  /* 0x0000000800077824 */ /* 0x001fe200078e0203 */
[----:B------:R-:W-:Y:S01]  /*b2e0*/  SHF.L.U32 R4, R11, 0x1f, RZ ;  /* 0x0000001f0b047819 */ /* 0x000fe200000006ff */
[----:B-1----:R-:W-:Y:S06]  /*b2f0*/  @!P0 BRA `(.L_x_225) ;  /* 0x0000000800a08947 */ /* 0x002fec0003800000 */
.L_x_250:
        /* <DEDUP_REMOVED lines=9> */
.L_x_251:
        /* <DEDUP_REMOVED lines=9> */
.L_x_252:
        /* <DEDUP_REMOVED lines=9> */
.L_x_253:
        /* <DEDUP_REMOVED lines=9> */
.L_x_254:
        /* <DEDUP_REMOVED lines=9> */
.L_x_255:
        /* <DEDUP_REMOVED lines=9> */
.L_x_256:
        /* <DEDUP_REMOVED lines=9> */
.L_x_257:
        /* <DEDUP_REMOVED lines=9> */
.L_x_258:
        /* <DEDUP_REMOVED lines=9> */
.L_x_259:
        /* <DEDUP_REMOVED lines=9> */
.L_x_260:
        /* <DEDUP_REMOVED lines=9> */
.L_x_261:
[----:B------:R-:W1:Y:S01]  /*b930*/  SYNCS.PHASECHK.TRANS64.TRYWAIT P0, [R6+URZ], R5 ;  /* 0x00000005060075a7 */ /* 0x000e62000800017f */
[----:B------:R-:W-:-:S05]  /*b940*/  VIADD R0, R0, 0x1 ;  /* 0x0000000100007836 */ /* 0x000fca0000000000 */
[----:B------:R-:W-:-:S04]  /*b950*/  ISETP.NE.AND P1, PT, R0, 0x10, PT ;  /* 0x000000100000780c */ /* 0x000fc80003f25270 */
[----:B------:R-:W-:Y:S02]  /*b960*/  SEL R2, RZ, 0x1, P1 ;  /* 0x00000001ff027807 */ /* 0x000fe40000800000 */
[----:B------:R-:W-:Y:S02]  /*b970*/  SEL R0, R0, RZ, P1 ;  /* 0x000000ff00007207 */ /* 0x000fe40000800000 */
[----:B------:R-:W-:Y:S01]  /*b980*/  LOP3.LUT R2, R11, R2, RZ, 0x3c, !PT ;  /* 0x000000020b027212 */ /* 0x000fe200078e3cff */
[----:B-1----:R-:W-:Y:S06]  /*b990*/  @!P0 BRA `(.L_x_237) ;  /* 0x0000000400e88947 */ /* 0x002fec0003800000 */
.L_x_262:
[----:B------:R-:W-:Y:S01]  /*b9a0*/  IMAD R3, R0, 0x8, R3 ;  /* 0x0000000800037824 */ /* 0x000fe200078e0203 */
[----:B------:R-:W-:-:S07]  /*b9b0*/  SHF.L.U32 R0, R2, 0x1f, RZ ;  /* 0x0000001f02007819 */ /* 0x000fce00000006ff */
.L_x_238:
[----:B--2---:R2:W3:Y:S02]  /*b9c0*/  SYNCS.PHASECHK.TRANS64.TRYWAIT P0, [R3+URZ], R0 ;  /* 0x00000000030075a7 */ /* 0x0044e4000800017f */
[----:B---3--:R-:W-:Y:S05]  /*b9d0*/  @!P0 NANOSLEEP.SYNCS 0x989680 ;  /* 0x009896800000895d */ /* 0x008fea0003900000 */
[----:B------:R-:W3:Y:S02]  /*b9e0*/  @!P0 SYNCS.PHASECHK.TRANS64 P0, [R3+URZ], R0 ;  /* 0x00000000030085a7 */ /* 0x000ee4000800007f */
[----:B---3--:R-:W-:Y:S05]  /*b9f0*/  @!P0 BRA `(.L_x_238) ;  /* 0xfffffffc00f08947 */ /* 0x008fea000383ffff */
.L_x_221:
[----:B------:R-:W-:Y:S05]  /*ba00*/  BSYNC B0 ;  /* 0x0000000000007941 */ /* 0x000fea0003800000 */
.L_x_220:
[----:B------:R-:W-:Y:S05]  /*ba10*/  EXIT ;  /* 0x000000000000794d */ /* 0x000fea0003800000 */
.L_x_19:
[----:B0-----:R0:W1:Y:S02]  /*ba20*/  SYNCS.PHASECHK.TRANS64.TRYWAIT P0, [R13+URZ+-0x8], R14 ;  /* 0xfffff80e0d0075a7 */ /* 0x001064000800017f */
[----:B-1----:R-:W-:Y:S05]  /*ba30*/  @!P0 NANOSLEEP.SYNCS 0x989680 ;  /* 0x009896800000895d */ /* 0x002fea0003900000 */
[----:B------:R-:W1:Y:S02]  /*ba40*/  @!P0 SYNCS.PHASECHK.TRANS64 P0, [R13+URZ+-0x8], R14 ;  /* 0xfffff80e0d0085a7 */ /* 0x000e64000800007f */
[----:B-1----:R-:W-:Y:S05]  /*ba50*/  @!P0 BRA `(.L_x_19) ;  /* 0xfffffffc00f08947 */ /* 0x002fea000383ffff */
[----:B------:R-:W-:Y:S05]  /*ba60*/  BRA `(.L_x_239) ;  /* 0xffffff5c00b07947 */ /* 0x000fea000383ffff */
.L_x_24:
[----:B-1----:R-:W-:-:S04]  /*ba70*/  IMAD.U32 R15, RZ, RZ, UR5 ;  /* 0x00000005ff0f7e24 */ /* 0x002fc8000f8e00ff */
[----:B------:R1:W4:Y:S03]  /*ba80*/  SYNCS.PHASECHK.TRANS64.TRYWAIT P0, [R15+URZ], R14 ;  /* 0x0000000e0f0075a7 */ /* 0x000326000800017f */
[----:B----4-:R-:W-:Y:S05]  /*ba90*/  @!P0 NANOSLEEP.SYNCS 0x989680 ;  /* 0x009896800000895d */ /* 0x010fea0003900000 */
[----:B------:R-:W4:Y:S02]  /*baa0*/  @!P0 SYNCS.PHASECHK.TRANS64 P0, [R15+URZ], R14 ;  /* 0x0000000e0f0085a7 */ /* 0x000f24000800007f */
[----:B----4-:R-:W-:Y:S05]  /*bab0*/  @!P0 BRA `(.L_x_24) ;  /* 0xfffffffc00ec8947 */ /* 0x010fea000383ffff */
[----:B------:R-:W-:Y:S05]  /*bac0*/  BRA `(.L_x_23) ;  /* 0xffffff6400287947 */ /* 0x000fea000383ffff */
.L_x_30:
[----:B-1----:R-:W-:-:S04]  /*bad0*/  IMAD.U32 R180, RZ, RZ, UR9 ;  /* 0x00000009ffb47e24 */ /* 0x002fc8000f8e00ff */
[----:B------:R1:W4:Y:S03]  /*bae0*/  SYNCS.PHASECHK.TRANS64.TRYWAIT P0, [R180+URZ], R177 ;  /* 0x000000b1b40075a7 */ /* 0x000326000800017f */
[----:B----4-:R-:W-:Y:S05]  /*baf0*/  @!P0 NANOSLEEP.SYNCS 0x989680 ;  /* 0x009896800000895d */ /* 0x010fea0003900000 */
[----:B------:R-:W4:Y:S02]  /*bb00*/  @!P0 SYNCS.PHASECHK.TRANS64 P0, [R180+URZ], R177 ;  /* 0x000000b1b40085a7 */ /* 0x000f24000800007f */
[----:B----4-:R-:W-:Y:S05]  /*bb10*/  @!P0 BRA `(.L_x_30) ;  /* 0xfffffffc00ec8947 */ /* 0x010fea000383ffff */
[----:B------:R-:W-:Y:S05]  /*bb20*/  BRA `(.L_x_29) ;  /* 0xffffff7000487947 */ /* 0x000fea000383ffff */
.L_x_38:
[----:B----4-:R4:W0:Y:S02]  /*bb30*/  SYNCS.PHASECHK.TRANS64.TRYWAIT P0, [R13+URZ+0x8], R14 ;  /* 0x0000080e0d0075a7 */ /* 0x010824000800017f */
[----:B0-----:R-:W-:Y:S05]  /*bb40*/  @!P0 NANOSLEEP.SYNCS 0x989680 ;  /* 0x009896800000895d */ /* 0x001fea0003900000 */
[----:B------:R-:W0:Y:S02]  /*bb50*/  @!P0 SYNCS.PHASECHK.TRANS64 P0, [R13+URZ+0x8], R14 ;  /* 0x0000080e0d0085a7 */ /* 0x000e24000800007f */
[----:B0-----:R-:W-:Y:S05]  /*bb60*/  @!P0 BRA `(.L_x_38) ;  /* 0xfffffffc00f08947 */ /* 0x001fea000383ffff */
[----:B------:R-:W-:Y:S05]  /*bb70*/  BRA `(.L_x_240) ;  /* 0xffffff8000947947 */ /* 0x000fea000383ffff */
.L_x_207:
[----:B------:R-:W-:Y:S01]  /*bb80*/  BSSY B1, `(.L_x_241) ;  /* 0x0000006000017945 */ /* 0x000fe20003800000 */
[----:B------:R-:W-:-:S07]  /*bb90*/  IMAD.MOV.U32 R6, RZ, RZ, -0x1 ;  /* 0xffffffffff067424 */ /* 0x000fce00078e00ff */
[----:B------:R-:W-:Y:S05]  /*bba0*/  WARPSYNC.COLLECTIVE R6, `(.L_x_242) ;  /* 0x00000000060c7348 */ /* 0x000fea0003c00000 */
[----:B------:R-:W-:Y:S02]  /*bbb0*/  ELECT P1, UR62, PT ;  /* 0x00000000003e782f */ /* 0x000fe40003820000 */
[----:B------:R-:W-:Y:S01]  /*bbc0*/  MOV R6, UR62 ;  /* 0x0000003e00067c02 */ /* 0x000fe20008000f00 */
[----:B------:R-:W-:Y:S10]  /*bbd0*/  ENDCOLLECTIVE ;  /* 0x000000000000791b */ /* 0x000ff40003800000 */
.L_x_242:
[----:B------:R-:W-:Y:S05]  /*bbe0*/  BSYNC B1 ;  /* 0x0000000000017941 */ /* 0x000fea0003800000 */
.L_x_241:
[----:B------:R-:W-:Y:S05]  /*bbf0*/  BRA `(.L_x_243) ;  /* 0xffffffe8004c7947 */ /* 0x000fea000383ffff */
.L_x_210:
[----:B0-----:R0:W1:Y:S02]  /*bc00*/  SYNCS.PHASECHK.TRANS64.TRYWAIT P1, [R14+URZ+0x80], R5 ;  /* 0x000080050e0075a7 */ /* 0x001064000802017f */
[----:B-1----:R-:W-:Y:S05]  /*bc10*/  @!P1 NANOSLEEP.SYNCS 0x989680 ;  /* 0x009896800000995d */ /* 0x002fea0003900000 */
[----:B------:R-:W1:Y:S02]  /*bc20*/  @!P1 SYNCS.PHASECHK.TRANS64 P1, [R14+URZ+0x80], R5 ;  /* 0x000080050e0095a7 */ /* 0x000e64000802007f */
[----:B-1----:R-:W-:Y:S05]  /*bc30*/  @!P1 BRA `(.L_x_210) ;  /* 0xfffffffc00f09947 */ /* 0x002fea000383ffff */
[----:B------:R-:W-:Y:S05]  /*bc40*/  BRA `(.L_x_244) ;  /* 0xffffffe800847947 */ /* 0x000fea000383ffff */
.L_x_219:
[----:B------:R-:W-:Y:S01]  /*bc50*/  BSSY B0, `(.L_x_245) ;  /* 0x0000006000007945 */ /* 0x000fe20003800000 */
[----:B------:R-:W-:-:S07]  /*bc60*/  IMAD.MOV.U32 R6, RZ, RZ, -0x1 ;  /* 0xffffffffff067424 */ /* 0x000fce00078e00ff */
[----:B------:R-:W-:Y:S05]  /*bc70*/  WARPSYNC.COLLECTIVE R6, `(.L_x_246) ;  /* 0x00000000060c7348 */ /* 0x000fea0003c00000 */
[----:B------:R-:W-:Y:S02]  /*bc80*/  ELECT P1, UR62, PT ;  /* 0x00000000003e782f */ /* 0x000fe40003820000 */
[----:B------:R-:W-:Y:S01]  /*bc90*/  MOV R6, UR62 ;  /* 0x0000003e00067c02 */ /* 0x000fe20008000f00 */
[----:B------:R-:W-:Y:S10]  /*bca0*/  ENDCOLLECTIVE ;  /* 0x000000000000791b */ /* 0x000ff40003800000 */
.L_x_246:
[----:B------:R-:W-:Y:S05]  /*bcb0*/  BSYNC B0 ;  /* 0x0000000000007941 */ /* 0x000fea0003800000 */
.L_x_245:
[----:B------:R-:W-:Y:S01]  /*bcc0*/  PLOP3.LUT P0, PT, P1, PT, PT, 0x80, 0x0 ;  /* 0x000000000000781c */ /* 0x000fe20000f0f070 */
[----:B------:R-:W-:-:S12]  /*bcd0*/  BRA `(.L_x_247) ;  /* 0xfffffff000e87947 */ /* 0x000fd8000383ffff */
.L_x_223:
[----:B0-----:R0:W1:Y:S02]  /*bce0*/  SYNCS.PHASECHK.TRANS64.TRYWAIT P0, [R5+URZ], R2 ;  /* 0x00000002050075a7 */ /* 0x001064000800017f */
[----:B-1----:R-:W-:Y:S05]  /*bcf0*/  @!P0 NANOSLEEP.SYNCS 0x989680 ;  /* 0x009896800000895d */ /* 0x002fea0003900000 */
[----:B------:R-:W1:Y:S02]  /*bd00*/  @!P0 SYNCS.PHASECHK.TRANS64 P0, [R5+URZ], R2 ;  /* 0x00000002050085a7 */ /* 0x000e64000800007f */
[----:B-1----:R-:W-:Y:S05]  /*bd10*/  @!P0 BRA `(.L_x_223) ;  /* 0xfffffffc00f08947 */ /* 0x002fea000383ffff */
[----:B------:R-:W-:Y:S05]  /*bd20*/  BRA `(.L_x_248) ;  /* 0xfffffff4002c7947 */ /* 0x000fea000383ffff */
.L_x_224:
[----:B0-----:R0:W1:Y:S02]  /*bd30*/  SYNCS.PHASECHK.TRANS64.TRYWAIT P0, [R7+URZ], R4 ;  /* 0x00000004070075a7 */ /* 0x001064000800017f */
[----:B-1----:R-:W-:Y:S05]  /*bd40*/  @!P0 NANOSLEEP.SYNCS 0x989680 ;  /* 0x009896800000895d */ /* 0x002fea0003900000 */
[----:B------:R-:W1:Y:S02]  /*bd50*/  @!P0 SYNCS.PHASECHK.TRANS64 P0, [R7+URZ], R4 ;  /* 0x00000004070085a7 */ /* 0x000e64000800007f */
[----:B-1----:R-:W-:Y:S05]  /*bd60*/  @!P0 BRA `(.L_x_224) ;  /* 0xfffffffc00f08947 */ /* 0x002fea000383ffff */
[----:B------:R-:W-:Y:S05]  /*bd70*/  BRA `(.L_x_249) ;  /* 0xfffffff4003c7947 */ /* 0x000fea000383ffff */
.L_x_225:
[----:B0-----:R0:W1:Y:S02]  /*bd80*/  SYNCS.PHASECHK.TRANS64.TRYWAIT P0, [R6+URZ], R5 ;  /* 0x00000005060075a7 */ /* 0x001064000800017f */
[----:B-1----:R-:W-:Y:S05]  /*bd90*/  @!P0 NANOSLEEP.SYNCS 0x989680 ;  /* 0x009896800000895d */ /* 0x002fea0003900000 */
[----:B------:R-:W1:Y:S02]  /*bda0*/  @!P0 SYNCS.PHASECHK.TRANS64 P0, [R6+URZ], R5 ;  /* 0x00000005060085a7 */ /* 0x000e64000800007f */
[----:B-1----:R-:W-:Y:S05]  /*bdb0*/  @!P0 BRA `(.L_x_225) ;  /* 0xfffffffc00f08947 */ /* 0x002fea000383ffff */
[----:B------:R-:W-:Y:S05]  /*bdc0*/  BRA `(.L_x_250) ;  /* 0xfffffff4004c7947 */ /* 0x000fea000383ffff */
.L_x_226:
[----:B0-----:R0:W1:Y:S02]  /*bdd0*/  SYNCS.PHASECHK.TRANS64.TRYWAIT P0, [R7+URZ], R4 ;  /* 0x00000004070075a7 */ /* 0x001064000800017f */
[----:B-1----:R-:W-:Y:S05]  /*bde0*/  @!P0 NANOSLEEP.SYNCS 0x989680 ;  /* 0x009896800000895d */ /* 0x002fea0003900000 */
[----:B------:R-:W1:Y:S02]  /*bdf0*/  @!P0 SYNCS.PHASECHK.TRANS64 P0, [R7+URZ], R4 ;  /* 0x00000004070085a7 */ /* 0x000e64000800007f */
[----:B-1----:R-:W-:Y:S05]  /*be00*/  @!P0 BRA `(.L_x_226) ;  /* 0xfffffffc00f08947 */ /* 0x002fea000383ffff */
[----:B------:R-:W-:Y:S05]  /*be10*/  BRA `(.L_x_251) ;  /* 0xfffffff4005c7947 */ /* 0x000fea000383ffff */
.L_x_227:
[----:B0-----:R0:W1:Y:S02]  /*be20*/  SYNCS.PHASECHK.TRANS64.TRYWAIT P0, [R6+URZ], R5 ;  /* 0x00000005060075a7 */ /* 0x001064000800017f */
[----:B-1----:R-:W-:Y:S05]  /*be30*/  @!P0 NANOSLEEP.SYNCS 0x989680 ;  /* 0x009896800000895d */ /* 0x002fea0003900000 */
[----:B------:R-:W1:Y:S02]  /*be40*/  @!P0 SYNCS.PHASECHK.TRANS64 P0, [R6+URZ], R5 ;  /* 0x00000005060085a7 */ /* 0x000e64000800007f */
[----:B-1----:R-:W-:Y:S05]  /*be50*/  @!P0 BRA `(.L_x_227) ;  /* 0xfffffffc00f08947 */ /* 0x002fea000383ffff */
[----:B------:R-:W-:Y:S05]  /*be60*/  BRA `(.L_x_252) ;  /* 0xfffffff4006c7947 */ /* 0x000fea000383ffff */
.L_x_228:
[----:B0-----:R0:W1:Y:S02]  /*be70*/  SYNCS.PHASECHK.TRANS64.TRYWAIT P0, [R7+URZ], R4 ;  /* 0x00000004070075a7 */ /* 0x001064000800017f */
[----:B-1----:R-:W-:Y:S05]  /*be80*/  @!P0 NANOSLEEP.SYNCS 0x989680 ;  /* 0x009896800000895d */ /* 0x002fea0003900000 */
[----:B------:R-:W1:Y:S02]  /*be90*/  @!P0 SYNCS.PHASECHK.TRANS64 P0, [R7+URZ], R4 ;  /* 0x00000004070085a7 */ /* 0x000e64000800007f */
[----:B-1----:R-:W-:Y:S05]  /*bea0*/  @!P0 BRA `(.L_x_228) ;  /* 0xfffffffc00f08947 */ /* 0x002fea000383ffff */
[----:B------:R-:W-:Y:S05]  /*beb0*/  BRA `(.L_x_253) ;  /* 0xfffffff4007c7947 */ /* 0x000fea000383ffff */
.L_x_229:
[----:B0-----:R0:W1:Y:S02]  /*bec0*/  SYNCS.PHASECHK.TRANS64.TRYWAIT P0, [R6+URZ], R5 ;  /* 0x00000005060075a7 */ /* 0x001064000800017f */
[----:B-1----:R-:W-:Y:S05]  /*bed0*/  @!P0 NANOSLEEP.SYNCS 0x989680 ;  /* 0x009896800000895d */ /* 0x002fea0003900000 */
[----:B------:R-:W1:Y:S02]  /*bee0*/  @!P0 SYNCS.PHASECHK.TRANS64 P0, [R6+URZ], R5 ;  /* 0x00000005060085a7 */ /* 0x000e64000800007f */
[----:B-1----:R-:W-:Y:S05]  /*bef0*/  @!P0 BRA `(.L_x_229) ;  /* 0xfffffffc00f08947 */ /* 0x002fea000383ffff */
[----:B------:R-:W-:Y:S05]  /*bf00*/  BRA `(.L_x_254) ;  /* 0xfffffff4008c7947 */ /* 0x000fea000383ffff */
.L_x_230:
[----:B0-----:R0:W1:Y:S02]  /*bf10*/  SYNCS.PHASECHK.TRANS64.TRYWAIT P0, [R7+URZ], R4 ;  /* 0x00000004070075a7 */ /* 0x001064000800017f */
[----:B-1----:R-:W-:Y:S05]  /*bf20*/  @!P0 NANOSLEEP.SYNCS 0x989680 ;  /* 0x009896800000895d */ /* 0x002fea0003900000 */
[----:B------:R-:W1:Y:S02]  /*bf30*/  @!P0 SYNCS.PHASECHK.TRANS64 P0, [R7+URZ], R4 ;  /* 0x00000004070085a7 */ /* 0x000e64000800007f */
[----:B-1----:R-:W-:Y:S05]  /*bf40*/  @!P0 BRA `(.L_x_230) ;  /* 0xfffffffc00f08947 */ /* 0x002fea000383ffff */
[----:B------:R-:W-:Y:S05]  /*bf50*/  BRA `(.L_x_255) ;  /* 0xfffffff4009c7947 */ /* 0x000fea000383ffff */
.L_x_231:
[----:B0-----:R0:W1:Y:S02]  /*bf60*/  SYNCS.PHASECHK.TRANS64.TRYWAIT P0, [R6+URZ], R5 ;  /* 0x00000005060075a7 */ /* 0x001064000800017f */
[----:B-1----:R-:W-:Y:S05]  /*bf70*/  @!P0 NANOSLEEP.SYNCS 0x989680 ;  /* 0x009896800000895d */ /* 0x002fea0003900000 */
[----:B------:R-:W1:Y:S02]  /*bf80*/  @!P0 SYNCS.PHASECHK.TRANS64 P0, [R6+URZ], R5 ;  /* 0x00000005060085a7 */ /* 0x000e64000800007f */
[----:B-1----:R-:W-:Y:S05]  /*bf90*/  @!P0 BRA `(.L_x_231) ;  /* 0xfffffffc00f08947 */ /* 0x002fea000383ffff */
[----:B------:R-:W-:Y:S05]  /*bfa0*/  BRA `(.L_x_256) ;  /* 0xfffffff400ac7947 */ /* 0x000fea000383ffff */
.L_x_232:
[----:B0-----:R0:W1:Y:S02]  /*bfb0*/  SYNCS.PHASECHK.TRANS64.TRYWAIT P0, [R7+URZ], R4 ;  /* 0x00000004070075a7 */ /* 0x001064000800017f */
[----:B-1----:R-:W-:Y:S05]  /*bfc0*/  @!P0 NANOSLEEP.SYNCS 0x989680 ;  /* 0x009896800000895d */ /* 0x002fea0003900000 */
[----:B------:R-:W1:Y:S02]  /*bfd0*/  @!P0 SYNCS.PHASECHK.TRANS64 P0, [R7+URZ], R4 ;  /* 0x00000004070085a7 */ /* 0x000e64000800007f */
[----:B-1----:R-:W-:Y:S05]  /*bfe0*/  @!P0 BRA `(.L_x_232) ;  /* 0xfffffffc00f08947 */ /* 0x002fea000383ffff */
[----:B------:R-:W-:Y:S05]  /*bff0*/  BRA `(.L_x_257) ;  /* 0xfffffff400bc7947 */ /* 0x000fea000383ffff */
.L_x_233:
[----:B0-----:R0:W1:Y:S02]  /*c000*/  SYNCS.PHASECHK.TRANS64.TRYWAIT P0, [R6+URZ], R5 ;  /* 0x00000005060075a7 */ /* 0x001064000800017f */
[----:B-1----:R-:W-:Y:S05]  /*c010*/  @!P0 NANOSLEEP.SYNCS 0x989680 ;  /* 0x009896800000895d */ /* 0x002fea0003900000 */
[----:B------:R-:W1:Y:S02]  /*c020*/  @!P0 SYNCS.PHASECHK.TRANS64 P0, [R6+URZ], R5 ;  /* 0x00000005060085a7 */ /* 0x000e64000800007f */
[----:B-1----:R-:W-:Y:S05]  /*c030*/  @!P0 BRA `(.L_x_233) ;  /* 0xfffffffc00f08947 */ /* 0x002fea000383ffff */
[----:B------:R-:W-:Y:S05]  /*c040*/  BRA `(.L_x_258) ;  /* 0xfffffff400cc7947 */ /* 0x000fea000383ffff */
.L_x_234:
[----:B0-----:R0:W1:Y:S02]  /*c050*/  SYNCS.PHASECHK.TRANS64.TRYWAIT P0, [R7+URZ], R4 ;  /* 0x00000004070075a7 */ /* 0x001064000800017f */
[----:B-1----:R-:W-:Y:S05]  /*c060*/  @!P0 NANOSLEEP.SYNCS 0x989680 ;  /* 0x009896800000895d */ /* 0x002fea0003900000 */
[----:B------:R-:W1:Y:S02]  /*c070*/  @!P0 SYNCS.PHASECHK.TRANS64 P0, [R7+URZ], R4 ;  /* 0x00000004070085a7 */ /* 0x000e64000800007f */
[----:B-1----:R-:W-:Y:S05]  /*c080*/  @!P0 BRA `(.L_x_234) ;  /* 0xfffffffc00f08947 */ /* 0x002fea000383ffff */
[----:B------:R-:W-:Y:S05]  /*c090*/  BRA `(.L_x_259) ;  /* 0xfffffff400dc7947 */ /* 0x000fea000383ffff */
.L_x_235:
[----:B0-----:R0:W1:Y:S02]  /*c0a0*/  SYNCS.PHASECHK.TRANS64.TRYWAIT P0, [R6+URZ], R5 ;  /* 0x00000005060075a7 */ /* 0x001064000800017f */
[----:B-1----:R-:W-:Y:S05]  /*c0b0*/  @!P0 NANOSLEEP.SYNCS 0x989680 ;  /* 0x009896800000895d */ /* 0x002fea0003900000 */
[----:B------:R-:W1:Y:S02]  /*c0c0*/  @!P0 SYNCS.PHASECHK.TRANS64 P0, [R6+URZ], R5 ;  /* 0x00000005060085a7 */ /* 0x000e64000800007f */
[----:B-1----:R-:W-:Y:S05]  /*c0d0*/  @!P0 BRA `(.L_x_235) ;  /* 0xfffffffc00f08947 */ /* 0x002fea000383ffff */
[----:B------:R-:W-:Y:S05]  /*c0e0*/  BRA `(.L_x_260) ;  /* 0xfffffff400ec7947 */ /* 0x000fea000383ffff */
.L_x_236:
[----:B0-----:R0:W1:Y:S02]  /*c0f0*/  SYNCS.PHASECHK.TRANS64.TRYWAIT P0, [R7+URZ], R4 ;  /* 0x00000004070075a7 */ /* 0x001064000800017f */
[----:B-1----:R-:W-:Y:S05]  /*c100*/  @!P0 NANOSLEEP.SYNCS 0x989680 ;  /* 0x009896800000895d */ /* 0x002fea0003900000 */
[----:B------:R-:W1:Y:S02]  /*c110*/  @!P0 SYNCS.PHASECHK.TRANS64 P0, [R7+URZ], R4 ;  /* 0x00000004070085a7 */ /* 0x000e64000800007f */
[----:B-1----:R-:W-:Y:S05]  /*c120*/  @!P0 BRA `(.L_x_236) ;  /* 0xfffffffc00f08947 */ /* 0x002fea000383ffff */
[----:B------:R-:W-:Y:S05]  /*c130*/  BRA `(.L_x_261) ;  /* 0xfffffff400fc7947 */ /* 0x000fea000383ffff */
.L_x_237:
[----:B-1----:R1:W2:Y:S02]  /*c140*/  SYNCS.PHASECHK.TRANS64.TRYWAIT P0, [R6+URZ], R5 ;  /* 0x00000005060075a7 */ /* 0x0022a4000800017f */
[----:B--2---:R-:W-:Y:S05]  /*c150*/  @!P0 NANOSLEEP.SYNCS 0x989680 ;  /* 0x009896800000895d */ /* 0x004fea0003900000 */
[----:B------:R-:W2:Y:S02]  /*c160*/  @!P0 SYNCS.PHASECHK.TRANS64 P0, [R6+URZ], R5 ;  /* 0x00000005060085a7 */ /* 0x000ea4000800007f */
[----:B--2---:R-:W-:Y:S05]  /*c170*/  @!P0 BRA `(.L_x_237) ;  /* 0xfffffffc00f08947 */ /* 0x004fea000383ffff */
[----:B------:R-:W-:Y:S05]  /*c180*/  BRA `(.L_x_262) ;  /* 0xfffffff800047947 */ /* 0x000fea000383ffff */
.L_x_263:
[----:B------:R-:W-:-:S00]  /*c190*/  BRA `(.L_x_263) ;  /* 0xfffffffc00fc7947 */ /* 0x000fc0000383ffff */
[----:B------:R-:W-:-:S00]  /*c1a0*/  NOP ;  /* 0x0000000000007918 */ /* 0x000fc00000000000 */
        /* <DEDUP_REMOVED lines=13> */
.L_x_264:


//--------------------- .nv.shared._ZN7cutlass13device_kernelINS_4gemm6kernel13GemmUniversalIN4cute5tupleIJiiiiEEENS1_10collective13CollectiveMmaINS1_37MainloopSm90TmaGmmaWarpSpecializedFP8ILi16ENS5_IJNS4_1CILi2EEENSA_ILi1EEESC_EEENS1_32KernelTmaWarpSpecializedPingpongEEENS5_IJNSA_ILi64EEENSA_ILi160EEESG_EEENS_12float_e4m3_tENS5_IJlSC_lEEESJ_SK_NS4_8TiledMMAINS4_8MMA_AtomIJNS4_4SM904GMMA30MMA_64x32x32_F32E4M3E4M3_SS_TNILNSO_7ScaleInE1ELSQ_1EEEEEENS4_6LayoutINS5_IJSC_SC_SC_EEENS5_IJNSA_ILi0EEESV_SV_EEEEENS5_IJNS4_10UnderscoreESY_SY_EEEEENS4_13SM90_TMA_LOADENS4_14ComposedLayoutINS4_7SwizzleILi2ELi4ELi3EEENS4_18smem_ptr_flag_bitsILi8EEENST_INS5_IJNSA_ILi8EEESG_EEENS5_IJSG_SC_EEEEEEEvNS4_8identityENS4_23SM90_TMA_LOAD_MULTICASTES1B_vS1C_EENS_8epilogue10collective6detail29Sm90TmaWarpSpecializedAdapterINS1G_15DefaultEpilogueISJ_SK_SK_NS1F_6thread17LinearCombinationISJ_Li1EffLNS1K_9ScaleType4KindE0ELNS_15FloatRoundStyleE2ESJ_EENS1_15EpilogueDefaultEEEEEvvEEEEvNT_6ParamsE --------------------------
	.section	.nv.shared._ZN7cutlass13device_kernelINS_4gemm6kernel13GemmUniversalIN4cute5tupleIJiiiiEEENS1_10collective13CollectiveMmaINS1_37MainloopSm90TmaGmmaWarpSpecializedFP8ILi16ENS5_IJNS4_1CILi2EEENSA_ILi1EEESC_EEENS1_32KernelTmaWarpSpecializedPingpongEEENS5_IJNSA_ILi64EEENSA_ILi160EEESG_EEENS_12float_e4m3_tENS5_IJlSC_lEEESJ_SK_NS4_8TiledMMAINS4_8MMA_AtomIJNS4_4SM904GMMA30MMA_64x32x32_F32E4M3E4M3_SS_TNILNSO_7ScaleInE1ELSQ_1EEEEEENS4_6LayoutINS5_IJSC_SC_SC_EEENS5_IJNSA_ILi0EEESV_SV_EEEEENS5_IJNS4_10UnderscoreESY_SY_EEEEENS4_13SM90_TMA_LOADENS4_14ComposedLayoutINS4_7SwizzleILi2ELi4ELi3EEENS4_18smem_ptr_flag_bitsILi8EEENST_INS5_IJNSA_ILi8EEESG_EEENS5_IJSG_SC_EEEEEEEvNS4_8identityENS4_23SM90_TMA_LOAD_MULTICASTES1B_vS1C_EENS_8epilogue10collective6detail29Sm90TmaWarpSpecializedAdapterINS1G_15DefaultEpilogueISJ_SK_SK_NS1F_6thread17LinearCombinationISJ_Li1EffLNS1K_9ScaleType4KindE0ELNS_15FloatRoundStyleE2ESJ_EENS1_15EpilogueDefaultEEEEEvvEEEEvNT_6ParamsE,"aw",@nobits
	.sectionflags	@""
	.align	16
	.zero		1024


//--------------------- .nv.shared.reserved.0     --------------------------
	.section	.nv.shared.reserved.0,"aw",@nobits
	.weak		__nv_reservedSMEM_offset_0_alias
	.size		__nv_reservedSMEM_offset_0_alias, 0, 0
	.other		__nv_reservedSMEM_offset_0_alias,@"STO_CUDA_RESERVED_SHARED STV_DEFAULT"
__nv_reservedSMEM_offset_0_alias:
	.zero		0


//--------------------- .nv.global                --------------------------
	.section	.nv.global,"aw",@nobits
.nv.global:
	.type		_ZN39_INTERNAL_c854c5d8_4_k_cu_c3be1f46_99114cute1_E,@object
	.size		_ZN39_INTERNAL_c854c5d8_4_k_cu_c3be1f46_99114cute1_E,(_ZN39_INTERNAL_c854c5d8_4_k_cu_c3be1f46_99114cuda3std3__45__cpo6cbeginE - _ZN39_INTERNAL_c854c5d8_4_k_cu_c3be1f46_99114cute1_E)
_ZN39_INTERNAL_c854c5d8_4_k_cu_c3be1f46_99114cute1_E:
	.zero		1
	.type		_ZN39_INTERNAL_c854c5d8_4_k_cu_c3be1f46_99114cuda3std3__45__cpo6cbeginE,@object
	.size		_ZN39_INTERNAL_c854c5d8_4_k_cu_c3be1f46_99114cuda3std3__45__cpo6cbeginE,(_ZN39_INTERNAL_c854c5d8_4_k_cu_c3be1f46_99114cuda3std3__48in_placeE - _ZN39_INTERNAL_c854c5d8_4_k_cu_c3be1f46_99114cuda3std3__45__cpo6cbeginE)
_ZN39_INTERNAL_c854c5d8_4_k_cu_c3be1f46_99114cuda3std3__45__cpo6cbeginE:
	.zero		1
	.type		_ZN39_INTERNAL_c854c5d8_4_k_cu_c3be1f46_99114cuda3std3__48in_placeE,@object
	.size		_ZN39_INTERNAL_c854c5d8_4_k_cu_c3be1f46_99114cuda3std3__48in_placeE,(_ZN39_INTERNAL_c854c5d8_4_k_cu_c3be1f46_99114cuda3std6ranges3__45__cpo9iter_moveE - _ZN39_INTERNAL_c854c5d8_4_k_cu_c3be1f46_99114cuda3std3__48in_placeE)
_ZN39_INTERNAL_c854c5d8_4_k_cu_c3be1f46_99114cuda3std3__48in_placeE:
	.zero		1
	.type		_ZN39_INTERNAL_c854c5d8_4_k_cu_c3be1f46_99114cuda3std6ranges3__45__cpo9iter_moveE,@object
	.size		_ZN39_INTERNAL_c854c5d8_4_k_cu_c3be1f46_99114cuda3std6ranges3__45__cpo9iter_moveE,(_ZN39_INTERNAL_c854c5d8_4_k_cu_c3be1f46_99114cuda3std3__45__cpo5beginE - _ZN39_INTERNAL_c854c5d8_4_k_cu_c3be1f46_99114cuda3std6ranges3__45__cpo9iter_moveE)
_ZN39_INTERNAL_c854c5d8_4_k_cu_c3be1f46_99114cuda3std6ranges3__45__cpo9iter_moveE:
	.zero		1
	.type		_ZN39_INTERNAL_c854c5d8_4_k_cu_c3be1f46_99114cuda3std3__45__cpo5beginE,@object
	.size		_ZN39_INTERNAL_c854c5d8_4_k_cu_c3be1f46_99114cuda3std3__45__cpo5beginE,(_ZN39_INTERNAL_c854c5d8_4_k_cu_c3be1f46_99114cuda3std3__441_GLOBAL__N__c854c5d8_4_k_cu_c3be1f46_99116ignoreE - _ZN39_INTERNAL_c854c5d8_4_k_cu_c3be1f46_99114cuda3std3__45__cpo5beginE)
_ZN39_INTERNAL_c854c5d8_4_k_cu_c3be1f46_99114cuda3std3__45__cpo5beginE:
	.zero		1
	.type		_ZN39_INTERNAL_c854c5d8_4_k_cu_c3be1f46_99114cuda3std3__441_GLOBAL__N__c854c5d8_4_k_cu_c3be1f46_99116ignoreE,@object
	.size		_ZN39_INTERNAL_c854c5d8_4_k_cu_c3be1f46_99114cuda3std3__441_GLOBAL__N__c854c5d8_4_k_cu_c3be1f46_99116ignoreE,(_ZN39_INTERNAL_c854c5d8_4_k_cu_c3be1f46_99114cute7productE - _ZN39_INTERNAL_c854c5d8_4_k_cu_c3be1f46_99114cuda3std3__441_GLOBAL__N__c854c5d8_4_k_cu_c3be1f46_99116ignoreE)
_ZN39_INTERNAL_c854c5d8_4_k_cu_c3be1f46_99114cuda3std3__441_GLOBAL__N__c854c5d8_4_k_cu_c3be1f46_99116ignoreE:
	.zero		1
	.type		_ZN39_INTERNAL_c854c5d8_4_k_cu_c3be1f46_99114cute7productE,@object
	.size		_ZN39_INTERNAL_c854c5d8_4_k_cu_c3be1f46_99114cute7productE,(_ZN39_INTERNAL_c854c5d8_4_k_cu_c3be1f46_99114cuda3std3__45__cpo3endE - _ZN39_INTERNAL_c854c5d8_4_k_cu_c3be1f46_99114cute7productE)
_ZN39_INTERNAL_c854c5d8_4_k_cu_c3be1f46_99114cute7productE:
	.zero		1
	.type		_ZN39_INTERNAL_c854c5d8_4_k_cu_c3be1f46_99114cuda3std3__45__cpo3endE,@object
	.size		_ZN39_INTERNAL_c854c5d8_4_k_cu_c3be1f46_99114cuda3std3__45__cpo3endE,(_ZN39_INTERNAL_c854c5d8_4_k_cu_c3be1f46_99114cuda3std3__419piecewise_constructE - _ZN39_INTERNAL_c854c5d8_4_k_cu_c3be1f46_99114cuda3std3__45__cpo3endE)
_ZN39_INTERNAL_c854c5d8_4_k_cu_c3be1f46_99114cuda3std3__45__cpo3endE:
	.zero		1
	.type		_ZN39_INTERNAL_c854c5d8_4_k_cu_c3be1f46_99114cuda3std3__419piecewise_constructE,@object
	.size		_ZN39_INTERNAL_c854c5d8_4_k_cu_c3be1f46_99114cuda3std3__419piecewise_constructE,(_ZN39_INTERNAL_c854c5d8_4_k_cu_c3be1f46_99114cuda3std3__45__cpo4cendE - _ZN39_INTERNAL_c854c5d8_4_k_cu_c3be1f46_99114cuda3std3__419piecewise_constructE)
_ZN39_INTERNAL_c854c5d8_4_k_cu_c3be1f46_99114cuda3std3__419piecewise_constructE:
	.zero		1
	.type		_ZN39_INTERNAL_c854c5d8_4_k_cu_c3be1f46_99114cuda3std3__45__cpo4cendE,@object
	.size		_ZN39_INTERNAL_c854c5d8_4_k_cu_c3be1f46_99114cuda3std3__45__cpo4cendE,(_ZN39_INTERNAL_c854c5d8_4_k_cu_c3be1f46_99114cuda3std6ranges3__45__cpo4swapE - _ZN39_INTERNAL_c854c5d8_4_k_cu_c3be1f46_99114cuda3std3__45__cpo4cendE)
_ZN39_INTERNAL_c854c5d8_4_k_cu_c3be1f46_99114cuda3std3__45__cpo4cendE:
	.zero		1
	.type		_ZN39_INTERNAL_c854c5d8_4_k_cu_c3be1f46_99114cuda3std6ranges3__45__cpo4swapE,@object
	.size		_ZN39_INTERNAL_c854c5d8_4_k_cu_c3be1f46_99114cuda3std6ranges3__45__cpo4swapE,(.L_7 - _ZN39_INTERNAL_c854c5d8_4_k_cu_c3be1f46_99114cuda3std6ranges3__45__cpo4swapE)
_ZN39_INTERNAL_c854c5d8_4_k_cu_c3be1f46_99114cuda3std6ranges3__45__cpo4swapE:
	.zero		1
.L_7:


//--------------------- .nv.constant0._ZN7cutlass13device_kernelINS_4gemm6kernel13GemmUniversalIN4cute5tupleIJiiiiEEENS1_10collective13CollectiveMmaINS1_37MainloopSm90TmaGmmaWarpSpecializedFP8ILi16ENS5_IJNS4_1CILi2EEENSA_ILi1EEESC_EEENS1_32KernelTmaWarpSpecializedPingpongEEENS5_IJNSA_ILi64EEENSA_ILi160EEESG_EEENS_12float_e4m3_tENS5_IJlSC_lEEESJ_SK_NS4_8TiledMMAINS4_8MMA_AtomIJNS4_4SM904GMMA30MMA_64x32x32_F32E4M3E4M3_SS_TNILNSO_7ScaleInE1ELSQ_1EEEEEENS4_6LayoutINS5_IJSC_SC_SC_EEENS5_IJNSA_ILi0EEESV_SV_EEEEENS5_IJNS4_10UnderscoreESY_SY_EEEEENS4_13SM90_TMA_LOADENS4_14ComposedLayoutINS4_7SwizzleILi2ELi4ELi3EEENS4_18smem_ptr_flag_bitsILi8EEENST_INS5_IJNSA_ILi8EEESG_EEENS5_IJSG_SC_EEEEEEEvNS4_8identityENS4_23SM90_TMA_LOAD_MULTICASTES1B_vS1C_EENS_8epilogue10collective6detail29Sm90TmaWarpSpecializedAdapterINS1G_15DefaultEpilogueISJ_SK_SK_NS1F_6thread17LinearCombinationISJ_Li1EffLNS1K_9ScaleType4KindE0ELNS_15FloatRoundStyleE2ESJ_EENS1_15EpilogueDefaultEEEEEvvEEEEvNT_6ParamsE --------------------------
	.section	.nv.constant0._ZN7cutlass13device_kernelINS_4gemm6kernel13GemmUniversalIN4cute5tupleIJiiiiEEENS1_10collective13CollectiveMmaINS1_37MainloopSm90TmaGmmaWarpSpecializedFP8ILi16ENS5_IJNS4_1CILi2EEENSA_ILi1EEESC_EEENS1_32KernelTmaWarpSpecializedPingpongEEENS5_IJNSA_ILi64EEENSA_ILi160EEESG_EEENS_12float_e4m3_tENS5_IJlSC_lEEESJ_SK_NS4_8TiledMMAINS4_8MMA_AtomIJNS4_4SM904GMMA30MMA_64x32x32_F32E4M3E4M3_SS_TNILNSO_7ScaleInE1ELSQ_1EEEEEENS4_6LayoutINS5_IJSC_SC_SC_EEENS5_IJNSA_ILi0EEESV_SV_EEEEENS5_IJNS4_10UnderscoreESY_SY_EEEEENS4_13SM90_TMA_LOADENS4_14ComposedLayoutINS4_7SwizzleILi2ELi4ELi3EEENS4_18smem_ptr_flag_bitsILi8EEENST_INS5_IJNSA_ILi8EEESG_EEENS5_IJSG_SC_EEEEEEEvNS4_8identityENS4_23SM90_TMA_LOAD_MULTICASTES1B_vS1C_EENS_8epilogue10collective6detail29Sm90TmaWarpSpecializedAdapterINS1G_15DefaultEpilogueISJ_SK_SK_NS1F_6thread17LinearCombinationISJ_Li1EffLNS1K_9ScaleType4KindE0ELNS_15FloatRoundStyleE2ESJ_EENS1_15EpilogueDefaultEEEEEvvEEEEvNT_6ParamsE,"a",@progbits
	.sectionflags	@""
	.align	4
.nv.constant0._ZN7cutlass13device_kernelINS_4gemm6kernel13GemmUniversalIN4cute5tupleIJiiiiEEENS1_10collective13CollectiveMmaINS1_37MainloopSm90TmaGmmaWarpSpecializedFP8ILi16ENS5_IJNS4_1CILi2EEENSA_ILi1EEESC_EEENS1_32KernelTmaWarpSpecializedPingpongEEENS5_IJNSA_ILi64EEENSA_ILi160EEESG_EEENS_12float_e4m3_tENS5_IJlSC_lEEESJ_SK_NS4_8TiledMMAINS4_8MMA_AtomIJNS4_4SM904GMMA30MMA_64x32x32_F32E4M3E4M3_SS_TNILNSO_7ScaleInE1ELSQ_1EEEEEENS4_6LayoutINS5_IJSC_SC_SC_EEENS5_IJNSA_ILi0EEESV_SV_EEEEENS5_IJNS4_10UnderscoreESY_SY_EEEEENS4_13SM90_TMA_LOADENS4_14ComposedLayoutINS4_7SwizzleILi2ELi4ELi3EEENS4_18smem_ptr_flag_bitsILi8EEENST_INS5_IJNSA_ILi8EEESG_EEENS5_IJSG_SC_EEEEEEEvNS4_8identityENS4_23SM90_TMA_LOAD_MULTICASTES1B_vS1C_EENS_8epilogue10collective6detail29Sm90TmaWarpSpecializedAdapterINS1G_15DefaultEpilogueISJ_SK_SK_NS1F_6thread17LinearCombinationISJ_Li1EffLNS1K_9ScaleType4KindE0ELNS_15FloatRoundStyleE2ESJ_EENS1_15EpilogueDefaultEEEEEvvEEEEvNT_6ParamsE:
	.zero		1664


//--------------------- SYMBOLS --------------------------

	.type		.nv.reservedSmem.offset0,@object
	.size		.nv.reservedSmem.offset0,0x4
